	.target	sm_90a

	.elftype	@"ET_EXEC"


//--------------------- .note.nv.tkinfo           --------------------------
	.section	.note.nv.tkinfo,"",@"SHT_NOTE"
	.sectionflags	@"SHF_NOTE_NV_TKINFO"
	.tkinfo
        /*0018*/ 	.word	0x00000002
        /*0030*/ 	.string	""
        /*0030*/ 	.string	"ptxas"
        /*0030*/ 	.string	"Cuda compilation tools, release 13.0, V13.0.88"
        /*0030*/ 	.string	"Build cuda_13.0.r13.0/compiler.36424714_0"
        /*0030*/ 	.string	"-arch sm_90a -m 64 "



//--------------------- .note.nv.cuinfo           --------------------------
	.section	.note.nv.cuinfo,"",@"SHT_NOTE"
	.sectionflags	@"SHF_NOTE_NV_CUINFO"
        /*0018*/ 	.short	0x0002
        /*001a*/ 	.short	0x005a
        /*001c*/ 	.short	0x0082
	.zero		2


//--------------------- .nv.info                  --------------------------
	.section	.nv.info,"",@"SHT_CUDA_INFO"
	.align	4


	//----- nvinfo : EIATTR_REGCOUNT
	.align		4
        /*0000*/ 	.byte	0x04, 0x2f
        /*0002*/ 	.short	(.L_18 - .L_17)
	.align		4
.L_17:
        /*0004*/ 	.word	index@(_ZN7cutlass13device_kernelINS_4gemm6kernel13GemmUniversalIN4cute5tupleIJiiiiEEENS1_10collective13CollectiveMmaINS1_34MainloopSm90TmaGmmaWarpSpecializedILi8ENS5_IJNS4_1CILi1EEESB_SB_EEENS1_35KernelTmaWarpSpecializedCooperativeEEENS5_IJNSA_ILi128EEENSA_ILi64EEESG_EEENS_10bfloat16_tENS5_IJlSB_lEEESI_SJ_NS4_8TiledMMAINS4_8MMA_AtomIJNS4_4SM904GMMA27MMA_64x64x16_F32BF16BF16_SSILNSN_5MajorE0ELSP_0ELNSN_7ScaleInE1ELSQ_1EEEEEENS4_6LayoutINS5_IJNSA_ILi2EEESB_SB_EEENS5_IJSB_NSA_ILi0EEESW_EEEEENS5_IJNS4_10UnderscoreESZ_SZ_EEEEENS4_13SM90_TMA_LOADENS4_14ComposedLayoutINS4_7SwizzleILi3ELi4ELi3EEENS4_18smem_ptr_flag_bitsILi16EEENST_INS5_IJNSA_ILi8EEESG_EEENS5_IJSG_SB_EEEEEEEvNS4_8identityES12_S1C_vS1D_EENS_8epilogue10collective18CollectiveEpilogueINS1F_22Sm90TmaWarpSpecializedILi3ELi2ELi16ELb1ELb0EEEJSH_NS5_IJSF_NSA_ILi32EEEEEESI_SJ_SI_SJ_NS1F_6fusion15FusionCallbacksIS1J_NS1M_13LinCombEltActINS1F_6thread4GELUESI_fSI_fLNS_15FloatRoundStyleE2EEESH_S1L_JEEES12_NS13_INS14_ILi2ELi4ELi3EEES17_NST_INS5_IJS18_S1K_EEENS5_IJS1K_SB_EEEEEEENS4_17SM75_U32x4_LDSM_NENS4_14SM90_TMA_STOREES1Y_NS4_17SM90_U32x4_STSM_NENS4_9Copy_AtomIJS21_NS_6half_tEEEEvEEEvvEEEEvNT_6ParamsE)
        /*0008*/ 	.word	0x000000a8


	//----- nvinfo : EIATTR_FRAME_SIZE
	.align		4
.L_18:
        /*000c*/ 	.byte	0x04, 0x11
        /*000e*/ 	.short	(.L_20 - .L_19)
	.align		4
.L_19:
        /*0010*/ 	.word	index@(_ZN7cutlass13device_kernelINS_4gemm6kernel13GemmUniversalIN4cute5tupleIJiiiiEEENS1_10collective13CollectiveMmaINS1_34MainloopSm90TmaGmmaWarpSpecializedILi8ENS5_IJNS4_1CILi1EEESB_SB_EEENS1_35KernelTmaWarpSpecializedCooperativeEEENS5_IJNSA_ILi128EEENSA_ILi64EEESG_EEENS_10bfloat16_tENS5_IJlSB_lEEESI_SJ_NS4_8TiledMMAINS4_8MMA_AtomIJNS4_4SM904GMMA27MMA_64x64x16_F32BF16BF16_SSILNSN_5MajorE0ELSP_0ELNSN_7ScaleInE1ELSQ_1EEEEEENS4_6LayoutINS5_IJNSA_ILi2EEESB_SB_EEENS5_IJSB_NSA_ILi0EEESW_EEEEENS5_IJNS4_10UnderscoreESZ_SZ_EEEEENS4_13SM90_TMA_LOADENS4_14ComposedLayoutINS4_7SwizzleILi3ELi4ELi3EEENS4_18smem_ptr_flag_bitsILi16EEENST_INS5_IJNSA_ILi8EEESG_EEENS5_IJSG_SB_EEEEEEEvNS4_8identityES12_S1C_vS1D_EENS_8epilogue10collective18CollectiveEpilogueINS1F_22Sm90TmaWarpSpecializedILi3ELi2ELi16ELb1ELb0EEEJSH_NS5_IJSF_NSA_ILi32EEEEEESI_SJ_SI_SJ_NS1F_6fusion15FusionCallbacksIS1J_NS1M_13LinCombEltActINS1F_6thread4GELUESI_fSI_fLNS_15FloatRoundStyleE2EEESH_S1L_JEEES12_NS13_INS14_ILi2ELi4ELi3EEES17_NST_INS5_IJS18_S1K_EEENS5_IJS1K_SB_EEEEEEENS4_17SM75_U32x4_LDSM_NENS4_14SM90_TMA_STOREES1Y_NS4_17SM90_U32x4_STSM_NENS4_9Copy_AtomIJS21_NS_6half_tEEEEvEEEvvEEEEvNT_6ParamsE)
        /*0014*/ 	.word	0x00000000


	//----- nvinfo : EIATTR_MIN_STACK_SIZE
	.align		4
.L_20:
        /*0018*/ 	.byte	0x04, 0x12
        /*001a*/ 	.short	(.L_22 - .L_21)
	.align		4
.L_21:
        /*001c*/ 	.word	index@(_ZN7cutlass13device_kernelINS_4gemm6kernel13GemmUniversalIN4cute5tupleIJiiiiEEENS1_10collective13CollectiveMmaINS1_34MainloopSm90TmaGmmaWarpSpecializedILi8ENS5_IJNS4_1CILi1EEESB_SB_EEENS1_35KernelTmaWarpSpecializedCooperativeEEENS5_IJNSA_ILi128EEENSA_ILi64EEESG_EEENS_10bfloat16_tENS5_IJlSB_lEEESI_SJ_NS4_8TiledMMAINS4_8MMA_AtomIJNS4_4SM904GMMA27MMA_64x64x16_F32BF16BF16_SSILNSN_5MajorE0ELSP_0ELNSN_7ScaleInE1ELSQ_1EEEEEENS4_6LayoutINS5_IJNSA_ILi2EEESB_SB_EEENS5_IJSB_NSA_ILi0EEESW_EEEEENS5_IJNS4_10UnderscoreESZ_SZ_EEEEENS4_13SM90_TMA_LOADENS4_14ComposedLayoutINS4_7SwizzleILi3ELi4ELi3EEENS4_18smem_ptr_flag_bitsILi16EEENST_INS5_IJNSA_ILi8EEESG_EEENS5_IJSG_SB_EEEEEEEvNS4_8identityES12_S1C_vS1D_EENS_8epilogue10collective18CollectiveEpilogueINS1F_22Sm90TmaWarpSpecializedILi3ELi2ELi16ELb1ELb0EEEJSH_NS5_IJSF_NSA_ILi32EEEEEESI_SJ_SI_SJ_NS1F_6fusion15FusionCallbacksIS1J_NS1M_13LinCombEltActINS1F_6thread4GELUESI_fSI_fLNS_15FloatRoundStyleE2EEESH_S1L_JEEES12_NS13_INS14_ILi2ELi4ELi3EEES17_NST_INS5_IJS18_S1K_EEENS5_IJS1K_SB_EEEEEEENS4_17SM75_U32x4_LDSM_NENS4_14SM90_TMA_STOREES1Y_NS4_17SM90_U32x4_STSM_NENS4_9Copy_AtomIJS21_NS_6half_tEEEEvEEEvvEEEEvNT_6ParamsE)
        /*0020*/ 	.word	0x00000000
.L_22:


//--------------------- .nv.compat                --------------------------
	.section	.nv.compat,"",@"SHT_CUDA_COMPAT_INFO"
	.align	4
        /*0000*/ 	.byte	0x02, 0x09, 0x01, 0x00, 0x02, 0x02, 0x04, 0x00, 0x02, 0x05, 0x05, 0x00, 0x03, 0x07, 0x01, 0x01
        /*0010*/ 	.byte	0x02, 0x03, 0x01, 0x00, 0x02, 0x06, 0x01, 0x00, 0x04, 0x0b, 0x08, 0x00, 0x00, 0x00, 0x00, 0x00
        /*0020*/ 	.byte	0x00, 0x00, 0x00, 0x00


//--------------------- .nv.info._ZN7cutlass13device_kernelINS_4gemm6kernel13GemmUniversalIN4cute5tupleIJiiiiEEENS1_10collective13CollectiveMmaINS1_34MainloopSm90TmaGmmaWarpSpecializedILi8ENS5_IJNS4_1CILi1EEESB_SB_EEENS1_35KernelTmaWarpSpecializedCooperativeEEENS5_IJNSA_ILi128EEENSA_ILi64EEESG_EEENS_10bfloat16_tENS5_IJlSB_lEEESI_SJ_NS4_8TiledMMAINS4_8MMA_AtomIJNS4_4SM904GMMA27MMA_64x64x16_F32BF16BF16_SSILNSN_5MajorE0ELSP_0ELNSN_7ScaleInE1ELSQ_1EEEEEENS4_6LayoutINS5_IJNSA_ILi2EEESB_SB_EEENS5_IJSB_NSA_ILi0EEESW_EEEEENS5_IJNS4_10UnderscoreESZ_SZ_EEEEENS4_13SM90_TMA_LOADENS4_14ComposedLayoutINS4_7SwizzleILi3ELi4ELi3EEENS4_18smem_ptr_flag_bitsILi16EEENST_INS5_IJNSA_ILi8EEESG_EEENS5_IJSG_SB_EEEEEEEvNS4_8identityES12_S1C_vS1D_EENS_8epilogue10collective18CollectiveEpilogueINS1F_22Sm90TmaWarpSpecializedILi3ELi2ELi16ELb1ELb0EEEJSH_NS5_IJSF_NSA_ILi32EEEEEESI_SJ_SI_SJ_NS1F_6fusion15FusionCallbacksIS1J_NS1M_13LinCombEltActINS1F_6thread4GELUESI_fSI_fLNS_15FloatRoundStyleE2EEESH_S1L_JEEES12_NS13_INS14_ILi2ELi4ELi3EEES17_NST_INS5_IJS18_S1K_EEENS5_IJS1K_SB_EEEEEEENS4_17SM75_U32x4_LDSM_NENS4_14SM90_TMA_STOREES1Y_NS4_17SM90_U32x4_STSM_NENS4_9Copy_AtomIJS21_NS_6half_tEEEEvEEEvvEEEEvNT_6ParamsE --------------------------
	.section	.nv.info._ZN7cutlass13device_kernelINS_4gemm6kernel13GemmUniversalIN4cute5tupleIJiiiiEEENS1_10collective13CollectiveMmaINS1_34MainloopSm90TmaGmmaWarpSpecializedILi8ENS5_IJNS4_1CILi1EEESB_SB_EEENS1_35KernelTmaWarpSpecializedCooperativeEEENS5_IJNSA_ILi128EEENSA_ILi64EEESG_EEENS_10bfloat16_tENS5_IJlSB_lEEESI_SJ_NS4_8TiledMMAINS4_8MMA_AtomIJNS4_4SM904GMMA27MMA_64x64x16_F32BF16BF16_SSILNSN_5MajorE0ELSP_0ELNSN_7ScaleInE1ELSQ_1EEEEEENS4_6LayoutINS5_IJNSA_ILi2EEESB_SB_EEENS5_IJSB_NSA_ILi0EEESW_EEEEENS5_IJNS4_10UnderscoreESZ_SZ_EEEEENS4_13SM90_TMA_LOADENS4_14ComposedLayoutINS4_7SwizzleILi3ELi4ELi3EEENS4_18smem_ptr_flag_bitsILi16EEENST_INS5_IJNSA_ILi8EEESG_EEENS5_IJSG_SB_EEEEEEEvNS4_8identityES12_S1C_vS1D_EENS_8epilogue10collective18CollectiveEpilogueINS1F_22Sm90TmaWarpSpecializedILi3ELi2ELi16ELb1ELb0EEEJSH_NS5_IJSF_NSA_ILi32EEEEEESI_SJ_SI_SJ_NS1F_6fusion15FusionCallbacksIS1J_NS1M_13LinCombEltActINS1F_6thread4GELUESI_fSI_fLNS_15FloatRoundStyleE2EEESH_S1L_JEEES12_NS13_INS14_ILi2ELi4ELi3EEES17_NST_INS5_IJS18_S1K_EEENS5_IJS1K_SB_EEEEEEENS4_17SM75_U32x4_LDSM_NENS4_14SM90_TMA_STOREES1Y_NS4_17SM90_U32x4_STSM_NENS4_9Copy_AtomIJS21_NS_6half_tEEEEvEEEvvEEEEvNT_6ParamsE,"",@"SHT_CUDA_INFO"
	.sectionflags	@""
	.align	4


	//----- nvinfo : EIATTR_CUDA_API_VERSION
	.align		4
        /*0000*/ 	.byte	0x04, 0x37
        /*0002*/ 	.short	(.L_24 - .L_23)
.L_23:
        /*0004*/ 	.word	0x00000082


	//----- nvinfo : EIATTR_KPARAM_INFO
	.align		4
.L_24:
        /*0008*/ 	.byte	0x04, 0x17
        /*000a*/ 	.short	(.L_26 - .L_25)
.L_25:
        /*000c*/ 	.word	0x00000000
        /*0010*/ 	.short	0x0000
        /*0012*/ 	.short	0x0070
        /*0014*/ 	.byte	0x00, 0xf0, 0x01, 0x1c


	//----- nvinfo : EIATTR_SPARSE_MMA_MASK
	.align		4
.L_26:
        /*0018*/ 	.byte	0x03, 0x50
        /*001a*/ 	.short	0x0000


	//----- nvinfo : EIATTR_MAXREG_COUNT
	.align		4
        /*001c*/ 	.byte	0x03, 0x1b
        /*001e*/ 	.short	0x00a8


	//----- nvinfo : EIATTR_NUM_BARRIERS
	.align		4
        /*0020*/ 	.byte	0x02, 0x4c
        /*0022*/ 	.byte	0x02
	.zero		1


	//----- nvinfo : EIATTR_EXTERNS
	.align		4
        /*0024*/ 	.byte	0x04, 0x0f
        /*0026*/ 	.short	(.L_28 - .L_27)


	//   ....[0]....
	.align		4
.L_27:
        /*0028*/ 	.word	index@(__assertfail)


	//----- nvinfo : EIATTR_MERCURY_ISA_VERSION
	.align		4
.L_28:
        /*002c*/ 	.byte	0x03, 0x5f
        /*002e*/ 	.short	0x0101


	//----- nvinfo : EIATTR_INT_WARP_WIDE_INSTR_OFFSETS
	.align		4
        /*0030*/ 	.byte	0x04, 0x31
        /*0032*/ 	.short	(.L_30 - .L_29)


	//   ....[0]....
.L_29:
        /*0034*/ 	.word	0x00000950


	//   ....[1]....
        /*0038*/ 	.word	0x00000960


	//   ....[2]....
        /*003c*/ 	.word	0x000009e0


	//----- nvinfo : EIATTR_COOP_GROUP_MASK_REGIDS
	.align		4
.L_30:
        /*0040*/ 	.byte	0x04, 0x29
        /*0042*/ 	.short	(.L_32 - .L_31)


	//   ....[0]....
.L_31:
        /*0044*/ 	.word	0xffffffff


	//   ....[1]....
        /*0048*/ 	.word	0xffffffff


	//   ....[2]....
        /*004c*/ 	.word	0xffffffff


	//   ....[3]....
        /*0050*/ 	.word	0xffffffff


	//   ....[4]....
        /*0054*/ 	.word	0xffffffff


	//   ....[5]....
        /*0058*/ 	.word	0xffffffff


	//----- nvinfo : EIATTR_COOP_GROUP_INSTR_OFFSETS
	.align		4
.L_32:
        /*005c*/ 	.byte	0x04, 0x28
        /*005e*/ 	.short	(.L_34 - .L_33)


	//   ....[0]....
.L_33:
        /*0060*/ 	.word	0x00000070


	//   ....[1]....
        /*0064*/ 	.word	0x00000080


	//   ....[2]....
        /*0068*/ 	.word	0x00000440


	//   ....[3]....
        /*006c*/ 	.word	0x00000680


	//   ....[4]....
        /*0070*/ 	.word	0x00000810


	//   ....[5]....
        /*0074*/ 	.word	0x00001520


	//----- nvinfo : EIATTR_REG_RECONFIG
	.align		4
.L_34:
        /*0078*/ 	.byte	0x01, 0x54
	.zero		2


	//----- nvinfo : EIATTR_SYSCALL_OFFSETS
	.align		4
        /*007c*/ 	.byte	0x04, 0x46
        /*007e*/ 	.short	(.L_36 - .L_35)


	//   ....[0]....
.L_35:
        /*0080*/ 	.word	0x000016f0


	//   ....[1]....
        /*0084*/ 	.word	0x000020e0


	//   ....[2]....
        /*0088*/ 	.word	0x000021d0


	//----- nvinfo : EIATTR_MBARRIER_INSTR_OFFSETS
	.align		4
.L_36:
        /*008c*/ 	.byte	0x04, 0x39
        /*008e*/ 	.short	(.L_38 - .L_37)


	//   ....[0]....
.L_37:
        /*0090*/ 	.word	0x00000560
        /*0094*/ 	.word	0x000000ff
        /*0098*/ 	.word	0x00000000
        /*009c*/ 	.short	0x0100
        /*009e*/ 	.byte	0x08
	.zero		1


	//   ....[1]....
        /*00a0*/ 	.word	0x00000570
        /*00a4*/ 	.word	0x000000ff
        /*00a8*/ 	.word	0x00000040
        /*00ac*/ 	.short	0x0100
        /*00ae*/ 	.byte	0x08
	.zero		1


	//   ....[2]....
        /*00b0*/ 	.word	0x00000580
        /*00b4*/ 	.word	0x000000ff
        /*00b8*/ 	.word	0x00000008
        /*00bc*/ 	.short	0x0100
        /*00be*/ 	.byte	0x08
	.zero		1


	//   ....[3]....
        /*00c0*/ 	.word	0x00000590
        /*00c4*/ 	.word	0x000000ff
        /*00c8*/ 	.word	0x00000048
        /*00cc*/ 	.short	0x0100
        /*00ce*/ 	.byte	0x08
	.zero		1


	//   ....[4]....
        /*00d0*/ 	.word	0x000005a0
        /*00d4*/ 	.word	0x000000ff
        /*00d8*/ 	.word	0x00000010
        /*00dc*/ 	.short	0x0100
        /*00de*/ 	.byte	0x08
	.zero		1


	//   ....[5]....
        /*00e0*/ 	.word	0x000005b0
        /*00e4*/ 	.word	0x000000ff
        /*00e8*/ 	.word	0x00000050
        /*00ec*/ 	.short	0x0100
        /*00ee*/ 	.byte	0x08
	.zero		1


	//   ....[6]....
        /*00f0*/ 	.word	0x000005c0
        /*00f4*/ 	.word	0x000000ff
        /*00f8*/ 	.word	0x00000018
        /*00fc*/ 	.short	0x0100
        /*00fe*/ 	.byte	0x08
	.zero		1


	//   ....[7]....
        /*0100*/ 	.word	0x000005d0
        /*0104*/ 	.word	0x000000ff
        /*0108*/ 	.word	0x00000058
        /*010c*/ 	.short	0x0100
        /*010e*/ 	.byte	0x08
	.zero		1


	//   ....[8]....
        /*0110*/ 	.word	0x000005e0
        /*0114*/ 	.word	0x000000ff
        /*0118*/ 	.word	0x00000020
        /*011c*/ 	.short	0x0100
        /*011e*/ 	.byte	0x08
	.zero		1


	//   ....[9]....
        /*0120*/ 	.word	0x000005f0
        /*0124*/ 	.word	0x000000ff
        /*0128*/ 	.word	0x00000060
        /*012c*/ 	.short	0x0100
        /*012e*/ 	.byte	0x08
	.zero		1


	//   ....[10]....
        /*0130*/ 	.word	0x00000600
        /*0134*/ 	.word	0x000000ff
        /*0138*/ 	.word	0x00000028
        /*013c*/ 	.short	0x0100
        /*013e*/ 	.byte	0x08
	.zero		1


	//   ....[11]....
        /*0140*/ 	.word	0x00000610
        /*0144*/ 	.word	0x000000ff
        /*0148*/ 	.word	0x00000068
        /*014c*/ 	.short	0x0100
        /*014e*/ 	.byte	0x08
	.zero		1


	//   ....[12]....
        /*0150*/ 	.word	0x00000620
        /*0154*/ 	.word	0x000000ff
        /*0158*/ 	.word	0x00000030
        /*015c*/ 	.short	0x0100
        /*015e*/ 	.byte	0x08
	.zero		1


	//   ....[13]....
        /*0160*/ 	.word	0x00000630
        /*0164*/ 	.word	0x000000ff
        /*0168*/ 	.word	0x00000070
        /*016c*/ 	.short	0x0100
        /*016e*/ 	.byte	0x08
	.zero		1


	//   ....[14]....
        /*0170*/ 	.word	0x00000640
        /*0174*/ 	.word	0x000000ff
        /*0178*/ 	.word	0x00000038
        /*017c*/ 	.short	0x0100
        /*017e*/ 	.byte	0x08
	.zero		1


	//   ....[15]....
        /*0180*/ 	.word	0x00000650
        /*0184*/ 	.word	0x000000ff
        /*0188*/ 	.word	0x00000078
        /*018c*/ 	.short	0x0100
        /*018e*/ 	.byte	0x08
	.zero		1


	//   ....[16]....
        /*0190*/ 	.word	0x000007a0
        /*0194*/ 	.word	0x000000ff
        /*0198*/ 	.word	0x00000080
        /*019c*/ 	.short	0x0100
        /*019e*/ 	.byte	0x08
	.zero		1


	//   ....[17]....
        /*01a0*/ 	.word	0x000007b0
        /*01a4*/ 	.word	0x000000ff
        /*01a8*/ 	.word	0x00000098
        /*01ac*/ 	.short	0x0100
        /*01ae*/ 	.byte	0x08
	.zero		1


	//   ....[18]....
        /*01b0*/ 	.word	0x000007c0
        /*01b4*/ 	.word	0x000000ff
        /*01b8*/ 	.word	0x00000088
        /*01bc*/ 	.short	0x0100
        /*01be*/ 	.byte	0x08
	.zero		1


	//   ....[19]....
        /*01c0*/ 	.word	0x000007d0
        /*01c4*/ 	.word	0x000000ff
        /*01c8*/ 	.word	0x000000a0
        /*01cc*/ 	.short	0x0100
        /*01ce*/ 	.byte	0x08
	.zero		1


	//   ....[20]....
        /*01d0*/ 	.word	0x000007e0
        /*01d4*/ 	.word	0x000000ff
        /*01d8*/ 	.word	0x00000090
        /*01dc*/ 	.short	0x0100
        /*01de*/ 	.byte	0x08
	.zero		1


	//   ....[21]....
        /*01e0*/ 	.word	0x000007f0
        /*01e4*/ 	.word	0x000000ff
        /*01e8*/ 	.word	0x000000a8
        /*01ec*/ 	.short	0x0100
        /*01ee*/ 	.byte	0x08
	.zero		1


	//   ....[22]....
        /*01f0*/ 	.word	0x00000a80
        /*01f4*/ 	.word	0x000000ff
        /*01f8*/ 	.word	0x000000b0
        /*01fc*/ 	.short	0x0100
        /*01fe*/ 	.byte	0x08
	.zero		1


	//   ....[23]....
        /*0200*/ 	.word	0x00000ae0
        /*0204*/ 	.word	0x000000ff
        /*0208*/ 	.word	0x000000b8
        /*020c*/ 	.short	0x0100
        /*020e*/ 	.byte	0x08
	.zero		1


	//   ....[24]....
        /*0210*/ 	.word	0x00001760
        /*0214*/ 	.word	0x00000003
        /*0218*/ 	.word	0x00000000
        /*021c*/ 	.short	0x010a
        /*021e*/ 	.byte	0x3f
	.zero		1


	//   ....[25]....
        /*0220*/ 	.word	0x000017a0
        /*0224*/ 	.word	0x00000003
        /*0228*/ 	.word	0x00000000
        /*022c*/ 	.short	0x010a
        /*022e*/ 	.byte	0x3f
	.zero		1


	//   ....[26]....
        /*0230*/ 	.word	0x00001af0
        /*0234*/ 	.word	0x000000ff
        /*0238*/ 	.word	0x00000000
        /*023c*/ 	.short	0x010a
        /*023e*/ 	.byte	0x04
	.zero		1


	//   ....[27]....
        /*0240*/ 	.word	0x00001b30
        /*0244*/ 	.word	0x000000ff
        /*0248*/ 	.word	0x00000000
        /*024c*/ 	.short	0x010a
        /*024e*/ 	.byte	0x04
	.zero		1


	//   ....[28]....
        /*0250*/ 	.word	0x00001d90
        /*0254*/ 	.word	0x000000ff
        /*0258*/ 	.word	0x00000000
        /*025c*/ 	.short	0x0101
        /*025e*/ 	.byte	0x04
	.zero		1


	//   ....[29]....
        /*0260*/ 	.word	0x00001f40
        /*0264*/ 	.word	0x000000ff
        /*0268*/ 	.word	0x00000000
        /*026c*/ 	.short	0x0101
        /*026e*/ 	.byte	0x04
	.zero		1


	//   ....[30]....
        /*0270*/ 	.word	0x000026c0
        /*0274*/ 	.word	0x00000003
        /*0278*/ 	.word	0x00000080
        /*027c*/ 	.short	0x010a
        /*027e*/ 	.byte	0x3f
	.zero		1


	//   ....[31]....
        /*0280*/ 	.word	0x00004a60
        /*0284*/ 	.word	0x000000ff
        /*0288*/ 	.word	0x00000000
        /*028c*/ 	.short	0x0101
        /*028e*/ 	.byte	0x04
	.zero		1


	//   ....[32]....
        /*0290*/ 	.word	0x00004b30
        /*0294*/ 	.word	0x0000001c
        /*0298*/ 	.word	0x00000080
        /*029c*/ 	.short	0x010a
        /*029e*/ 	.byte	0x3f
	.zero		1


	//   ....[33]....
        /*02a0*/ 	.word	0x00006ac0
        /*02a4*/ 	.word	0x000000ff
        /*02a8*/ 	.word	0x00000000
        /*02ac*/ 	.short	0x0101
        /*02ae*/ 	.byte	0x04
	.zero		1


	//   ....[34]....
        /*02b0*/ 	.word	0x00007440
        /*02b4*/ 	.word	0x000000ff
        /*02b8*/ 	.word	0x00000000
        /*02bc*/ 	.short	0x0101
        /*02be*/ 	.byte	0x04
	.zero		1


	//   ....[35]....
        /*02c0*/ 	.word	0x00007b20
        /*02c4*/ 	.word	0x000000ff
        /*02c8*/ 	.word	0x000000b8
        /*02cc*/ 	.short	0x010a
        /*02ce*/ 	.byte	0x04
	.zero		1


	//   ....[36]....
        /*02d0*/ 	.word	0x00007f60
        /*02d4*/ 	.word	0x000000ff
        /*02d8*/ 	.word	0x00000098
        /*02dc*/ 	.short	0x010a
        /*02de*/ 	.byte	0x05
	.zero		1


	//   ....[37]....
        /*02e0*/ 	.word	0x00008060
        /*02e4*/ 	.word	0x000000ff
        /*02e8*/ 	.word	0x00000080
        /*02ec*/ 	.short	0x010b
        /*02ee*/ 	.byte	0x05
	.zero		1


	//   ....[38]....
        /*02f0*/ 	.word	0x000080f0
        /*02f4*/ 	.word	0x000000ff
        /*02f8*/ 	.word	0x00000000
        /*02fc*/ 	.short	0x0101
        /*02fe*/ 	.byte	0x05
	.zero		1


	//   ....[39]....
        /*0300*/ 	.word	0x00008160
        /*0304*/ 	.word	0x000000ff
        /*0308*/ 	.word	0x00000098
        /*030c*/ 	.short	0x010a
        /*030e*/ 	.byte	0x04
	.zero		1


	//   ....[40]....
        /*0310*/ 	.word	0x00008280
        /*0314*/ 	.word	0x000000ff
        /*0318*/ 	.word	0x00000080
        /*031c*/ 	.short	0x010b
        /*031e*/ 	.byte	0x04
	.zero		1


	//   ....[41]....
        /*0320*/ 	.word	0x00008360
        /*0324*/ 	.word	0x000000ff
        /*0328*/ 	.word	0x00000000
        /*032c*/ 	.short	0x0101
        /*032e*/ 	.byte	0x04
	.zero		1


	//   ....[42]....
        /*0330*/ 	.word	0x00008a10
        /*0334*/ 	.word	0x00000003
        /*0338*/ 	.word	0x00000098
        /*033c*/ 	.short	0x010a
        /*033e*/ 	.byte	0x3f
	.zero		1


	//   ....[43]....
        /*0340*/ 	.word	0x00008ae0
        /*0344*/ 	.word	0x00000005
        /*0348*/ 	.word	0x00000098
        /*034c*/ 	.short	0x010a
        /*034e*/ 	.byte	0x3f
	.zero		1


	//   ....[44]....
        /*0350*/ 	.word	0x00008b90
        /*0354*/ 	.word	0x00000003
        /*0358*/ 	.word	0x00000098
        /*035c*/ 	.short	0x010a
        /*035e*/ 	.byte	0x3f
	.zero		1


	//   ....[45]....
        /*0360*/ 	.word	0x00008ec0
        /*0364*/ 	.word	0x0000000f
        /*0368*/ 	.word	0x00000040
        /*036c*/ 	.short	0x010a
        /*036e*/ 	.byte	0x3f
	.zero		1


	//   ....[46]....
        /*0370*/ 	.word	0x00009280
        /*0374*/ 	.word	0x00000005
        /*0378*/ 	.word	0x000000b8
        /*037c*/ 	.short	0x0101
        /*037e*/ 	.byte	0x3f
	.zero		1


	//   ....[47]....
        /*0380*/ 	.word	0x00009990
        /*0384*/ 	.word	0x00000007
        /*0388*/ 	.word	0x00000000
        /*038c*/ 	.short	0x010a
        /*038e*/ 	.byte	0x3f
	.zero		1


	//   ....[48]....
        /*0390*/ 	.word	0x00009a10
        /*0394*/ 	.word	0x00000006
        /*0398*/ 	.word	0x00000000
        /*039c*/ 	.short	0x010a
        /*039e*/ 	.byte	0x3f
	.zero		1


	//   ....[49]....
        /*03a0*/ 	.word	0x00009aa0
        /*03a4*/ 	.word	0x00000007
        /*03a8*/ 	.word	0x00000000
        /*03ac*/ 	.short	0x010a
        /*03ae*/ 	.byte	0x3f
	.zero		1


	//   ....[50]....
        /*03b0*/ 	.word	0x00009b30
        /*03b4*/ 	.word	0x00000006
        /*03b8*/ 	.word	0x00000000
        /*03bc*/ 	.short	0x010a
        /*03be*/ 	.byte	0x3f
	.zero		1


	//   ....[51]....
        /*03c0*/ 	.word	0x00009bc0
        /*03c4*/ 	.word	0x00000007
        /*03c8*/ 	.word	0x00000000
        /*03cc*/ 	.short	0x010a
        /*03ce*/ 	.byte	0x3f
	.zero		1


	//   ....[52]....
        /*03d0*/ 	.word	0x00009c50
        /*03d4*/ 	.word	0x00000006
        /*03d8*/ 	.word	0x00000000
        /*03dc*/ 	.short	0x010a
        /*03de*/ 	.byte	0x3f
	.zero		1


	//   ....[53]....
        /*03e0*/ 	.word	0x00009ce0
        /*03e4*/ 	.word	0x00000007
        /*03e8*/ 	.word	0x00000000
        /*03ec*/ 	.short	0x010a
        /*03ee*/ 	.byte	0x3f
	.zero		1


	//   ....[54]....
        /*03f0*/ 	.word	0x00009d70
        /*03f4*/ 	.word	0x00000005
        /*03f8*/ 	.word	0x00000000
        /*03fc*/ 	.short	0x010a
        /*03fe*/ 	.byte	0x3f
	.zero		1


	//   ....[55]....
        /*0400*/ 	.word	0x00009dd0
        /*0404*/ 	.word	0x00000003
        /*0408*/ 	.word	0x00000000
        /*040c*/ 	.short	0x010a
        /*040e*/ 	.byte	0x3f
	.zero		1


	//   ....[56]....
        /*0410*/ 	.word	0x00009e30
        /*0414*/ 	.word	0x00000004
        /*0418*/ 	.word	0x00000000
        /*041c*/ 	.short	0x010a
        /*041e*/ 	.byte	0x3f
	.zero		1


	//   ....[57]....
        /*0420*/ 	.word	0x00009e80
        /*0424*/ 	.word	0x00000003
        /*0428*/ 	.word	0x00000080
        /*042c*/ 	.short	0x010a
        /*042e*/ 	.byte	0x3f
	.zero		1


	//   ....[58]....
        /*0430*/ 	.word	0x00009ed0
        /*0434*/ 	.word	0x0000001c
        /*0438*/ 	.word	0x00000080
        /*043c*/ 	.short	0x010a
        /*043e*/ 	.byte	0x3f
	.zero		1


	//   ....[59]....
        /*0440*/ 	.word	0x00009f30
        /*0444*/ 	.word	0x00000003
        /*0448*/ 	.word	0x000000b8
        /*044c*/ 	.short	0x010a
        /*044e*/ 	.byte	0x3f
	.zero		1


	//   ....[60]....
        /*0450*/ 	.word	0x00009f90
        /*0454*/ 	.word	0x00000005
        /*0458*/ 	.word	0x00000098
        /*045c*/ 	.short	0x010a
        /*045e*/ 	.byte	0x3f
	.zero		1


	//   ....[61]....
        /*0460*/ 	.word	0x00009ff0
        /*0464*/ 	.word	0x00000005
        /*0468*/ 	.word	0x00000098
        /*046c*/ 	.short	0x010a
        /*046e*/ 	.byte	0x3f
	.zero		1


	//   ....[62]....
        /*0470*/ 	.word	0x0000a040
        /*0474*/ 	.word	0x00000003
        /*0478*/ 	.word	0x00000098
        /*047c*/ 	.short	0x010a
        /*047e*/ 	.byte	0x3f
	.zero		1


	//   ....[63]....
        /*0480*/ 	.word	0x0000a090
        /*0484*/ 	.word	0x00000005
        /*0488*/ 	.word	0x00000098
        /*048c*/ 	.short	0x010a
        /*048e*/ 	.byte	0x3f
	.zero		1


	//   ....[64]....
        /*0490*/ 	.word	0x0000a160
        /*0494*/ 	.word	0x0000000f
        /*0498*/ 	.word	0x00000040
        /*049c*/ 	.short	0x010a
        /*049e*/ 	.byte	0x3f
	.zero		1


	//   ....[65]....
        /*04a0*/ 	.word	0x0000a230
        /*04a4*/ 	.word	0x00000007
        /*04a8*/ 	.word	0x00000000
        /*04ac*/ 	.short	0x010a
        /*04ae*/ 	.byte	0x3f
	.zero		1


	//   ....[66]....
        /*04b0*/ 	.word	0x0000a280
        /*04b4*/ 	.word	0x00000006
        /*04b8*/ 	.word	0x00000000
        /*04bc*/ 	.short	0x010a
        /*04be*/ 	.byte	0x3f
	.zero		1


	//   ....[67]....
        /*04c0*/ 	.word	0x0000a2d0
        /*04c4*/ 	.word	0x00000007
        /*04c8*/ 	.word	0x00000000
        /*04cc*/ 	.short	0x010a
        /*04ce*/ 	.byte	0x3f
	.zero		1


	//   ....[68]....
        /*04d0*/ 	.word	0x0000a320
        /*04d4*/ 	.word	0x00000006
        /*04d8*/ 	.word	0x00000000
        /*04dc*/ 	.short	0x010a
        /*04de*/ 	.byte	0x3f
	.zero		1


	//   ....[69]....
        /*04e0*/ 	.word	0x0000a370
        /*04e4*/ 	.word	0x00000007
        /*04e8*/ 	.word	0x00000000
        /*04ec*/ 	.short	0x010a
        /*04ee*/ 	.byte	0x3f
	.zero		1


	//   ....[70]....
        /*04f0*/ 	.word	0x0000a3c0
        /*04f4*/ 	.word	0x00000006
        /*04f8*/ 	.word	0x00000000
        /*04fc*/ 	.short	0x010a
        /*04fe*/ 	.byte	0x3f
	.zero		1


	//   ....[71]....
        /*0500*/ 	.word	0x0000a410
        /*0504*/ 	.word	0x00000007
        /*0508*/ 	.word	0x00000000
        /*050c*/ 	.short	0x010a
        /*050e*/ 	.byte	0x3f
	.zero		1


	//----- nvinfo : EIATTR_NUM_MBARRIERS
	.align		4
.L_38:
        /*0510*/ 	.byte	0x03, 0x38
        /*0512*/ 	.short	0x0018


	//----- nvinfo : EIATTR_EXIT_INSTR_OFFSETS
	.align		4
        /*0514*/ 	.byte	0x04, 0x1c
        /*0516*/ 	.short	(.L_40 - .L_39)


	//   ....[0]....
.L_39:
        /*0518*/ 	.word	0x00009dc0


	//----- nvinfo : EIATTR_MAX_THREADS
	.align		4
.L_40:
        /*051c*/ 	.byte	0x04, 0x05
        /*051e*/ 	.short	(.L_42 - .L_41)
.L_41:
        /*0520*/ 	.word	0x00000180
        /*0524*/ 	.word	0x00000001
        /*0528*/ 	.word	0x00000001


	//----- nvinfo : EIATTR_CRS_STACK_SIZE
	.align		4
.L_42:
        /*052c*/ 	.byte	0x04, 0x1e
        /*052e*/ 	.short	(.L_44 - .L_43)
.L_43:
        /*0530*/ 	.word	0x00000000


	//----- nvinfo : EIATTR_CBANK_PARAM_SIZE
	.align		4
.L_44:
        /*0534*/ 	.byte	0x03, 0x19
        /*0536*/ 	.short	0x0770


	//----- nvinfo : EIATTR_PARAM_CBANK
	.align		4
        /*0538*/ 	.byte	0x04, 0x0a
        /*053a*/ 	.short	(.L_46 - .L_45)
	.align		4
.L_45:
        /*053c*/ 	.word	index@(.nv.constant0._ZN7cutlass13device_kernelINS_4gemm6kernel13GemmUniversalIN4cute5tupleIJiiiiEEENS1_10collective13CollectiveMmaINS1_34MainloopSm90TmaGmmaWarpSpecializedILi8ENS5_IJNS4_1CILi1EEESB_SB_EEENS1_35KernelTmaWarpSpecializedCooperativeEEENS5_IJNSA_ILi128EEENSA_ILi64EEESG_EEENS_10bfloat16_tENS5_IJlSB_lEEESI_SJ_NS4_8TiledMMAINS4_8MMA_AtomIJNS4_4SM904GMMA27MMA_64x64x16_F32BF16BF16_SSILNSN_5MajorE0ELSP_0ELNSN_7ScaleInE1ELSQ_1EEEEEENS4_6LayoutINS5_IJNSA_ILi2EEESB_SB_EEENS5_IJSB_NSA_ILi0EEESW_EEEEENS5_IJNS4_10UnderscoreESZ_SZ_EEEEENS4_13SM90_TMA_LOADENS4_14ComposedLayoutINS4_7SwizzleILi3ELi4ELi3EEENS4_18smem_ptr_flag_bitsILi16EEENST_INS5_IJNSA_ILi8EEESG_EEENS5_IJSG_SB_EEEEEEEvNS4_8identityES12_S1C_vS1D_EENS_8epilogue10collective18CollectiveEpilogueINS1F_22Sm90TmaWarpSpecializedILi3ELi2ELi16ELb1ELb0EEEJSH_NS5_IJSF_NSA_ILi32EEEEEESI_SJ_SI_SJ_NS1F_6fusion15FusionCallbacksIS1J_NS1M_13LinCombEltActINS1F_6thread4GELUESI_fSI_fLNS_15FloatRoundStyleE2EEESH_S1L_JEEES12_NS13_INS14_ILi2ELi4ELi3EEES17_NST_INS5_IJS18_S1K_EEENS5_IJS1K_SB_EEEEEEENS4_17SM75_U32x4_LDSM_NENS4_14SM90_TMA_STOREES1Y_NS4_17SM90_U32x4_STSM_NENS4_9Copy_AtomIJS21_NS_6half_tEEEEvEEEvvEEEEvNT_6ParamsE)
        /*0540*/ 	.short	0x0210
        /*0542*/ 	.short	0x0770


	//----- nvinfo : EIATTR_SW_WAR
	.align		4
.L_46:
        /*0544*/ 	.byte	0x04, 0x36
        /*0546*/ 	.short	(.L_48 - .L_47)
.L_47:
        /*0548*/ 	.word	0x00000008
.L_48:


//--------------------- .nv.callgraph             --------------------------
	.section	.nv.callgraph,"",@"SHT_CUDA_CALLGRAPH"
	.align	4
	.sectionentsize	8
	.align		4
        /*0000*/ 	.word	0x00000000
	.align		4
        /*0004*/ 	.word	0xffffffff
	.align		4
        /*0008*/ 	.word	index@(_ZN7cutlass13device_kernelINS_4gemm6kernel13GemmUniversalIN4cute5tupleIJiiiiEEENS1_10collective13CollectiveMmaINS1_34MainloopSm90TmaGmmaWarpSpecializedILi8ENS5_IJNS4_1CILi1EEESB_SB_EEENS1_35KernelTmaWarpSpecializedCooperativeEEENS5_IJNSA_ILi128EEENSA_ILi64EEESG_EEENS_10bfloat16_tENS5_IJlSB_lEEESI_SJ_NS4_8TiledMMAINS4_8MMA_AtomIJNS4_4SM904GMMA27MMA_64x64x16_F32BF16BF16_SSILNSN_5MajorE0ELSP_0ELNSN_7ScaleInE1ELSQ_1EEEEEENS4_6LayoutINS5_IJNSA_ILi2EEESB_SB_EEENS5_IJSB_NSA_ILi0EEESW_EEEEENS5_IJNS4_10UnderscoreESZ_SZ_EEEEENS4_13SM90_TMA_LOADENS4_14ComposedLayoutINS4_7SwizzleILi3ELi4ELi3EEENS4_18smem_ptr_flag_bitsILi16EEENST_INS5_IJNSA_ILi8EEESG_EEENS5_IJSG_SB_EEEEEEEvNS4_8identityES12_S1C_vS1D_EENS_8epilogue10collective18CollectiveEpilogueINS1F_22Sm90TmaWarpSpecializedILi3ELi2ELi16ELb1ELb0EEEJSH_NS5_IJSF_NSA_ILi32EEEEEESI_SJ_SI_SJ_NS1F_6fusion15FusionCallbacksIS1J_NS1M_13LinCombEltActINS1F_6thread4GELUESI_fSI_fLNS_15FloatRoundStyleE2EEESH_S1L_JEEES12_NS13_INS14_ILi2ELi4ELi3EEES17_NST_INS5_IJS18_S1K_EEENS5_IJS1K_SB_EEEEEEENS4_17SM75_U32x4_LDSM_NENS4_14SM90_TMA_STOREES1Y_NS4_17SM90_U32x4_STSM_NENS4_9Copy_AtomIJS21_NS_6half_tEEEEvEEEvvEEEEvNT_6ParamsE)
	.align		4
        /*000c*/ 	.word	index@(__assertfail)
	.align		4
        /*0010*/ 	.word	0x00000000
	.align		4
        /*0014*/ 	.word	0xfffffffe
	.align		4
        /*0018*/ 	.word	0x00000000
	.align		4
        /*001c*/ 	.word	0xfffffffd
	.align		4
        /*0020*/ 	.word	0x00000000
	.align		4
        /*0024*/ 	.word	0xfffffffc


//--------------------- .nv.constant4             --------------------------
	.section	.nv.constant4,"a",@progbits
	.align	8
	.align		8
.nv.constant4:
        /*0000*/ 	.dword	__assertfail
	.align		8
        /*0008*/ 	.dword	__unnamed_1
	.align		8
        /*0010*/ 	.dword	__unnamed_2
	.align		8
        /*0018*/ 	.dword	_ZN39_INTERNAL_cbc8d0a7_4_k_cu_c4e5a7fd_28014cuda3std3__45__cpo5beginE
	.align		8
        /*0020*/ 	.dword	_ZN39_INTERNAL_cbc8d0a7_4_k_cu_c4e5a7fd_28014cuda3std3__45__cpo3endE
	.align		8
        /*0028*/ 	.dword	_ZN39_INTERNAL_cbc8d0a7_4_k_cu_c4e5a7fd_28014cuda3std3__45__cpo6cbeginE
	.align		8
        /*0030*/ 	.dword	_ZN39_INTERNAL_cbc8d0a7_4_k_cu_c4e5a7fd_28014cuda3std3__45__cpo4cendE
	.align		8
        /*0038*/ 	.dword	_ZN39_INTERNAL_cbc8d0a7_4_k_cu_c4e5a7fd_28014cuda3std3__441_GLOBAL__N__cbc8d0a7_4_k_cu_c4e5a7fd_28016ignoreE
	.align		8
        /*0040*/ 	.dword	_ZN39_INTERNAL_cbc8d0a7_4_k_cu_c4e5a7fd_28014cuda3std3__419piecewise_constructE
	.align		8
        /*0048*/ 	.dword	_ZN39_INTERNAL_cbc8d0a7_4_k_cu_c4e5a7fd_28014cuda3std3__48in_placeE
	.align		8
        /*0050*/ 	.dword	_ZN39_INTERNAL_cbc8d0a7_4_k_cu_c4e5a7fd_28014cuda3std6ranges3__45__cpo4swapE
	.align		8
        /*0058*/ 	.dword	_ZN39_INTERNAL_cbc8d0a7_4_k_cu_c4e5a7fd_28014cuda3std6ranges3__45__cpo9iter_moveE
	.align		8
        /*0060*/ 	.dword	_ZN39_INTERNAL_cbc8d0a7_4_k_cu_c4e5a7fd_28014cute7productE
	.align		8
        /*0068*/ 	.dword	_ZN39_INTERNAL_cbc8d0a7_4_k_cu_c4e5a7fd_28014cute1_E
	.align		8
        /*0070*/ 	.dword	$str$22
	.align		8
        /*0078*/ 	.dword	$str$23
	.align		8
        /*0080*/ 	.dword	$str$26
	.align		8
        /*0088*/ 	.dword	$str$27


//--------------------- .text._ZN7cutlass13device_kernelINS_4gemm6kernel13GemmUniversalIN4cute5tupleIJiiiiEEENS1_10collective13CollectiveMmaINS1_34MainloopSm90TmaGmmaWarpSpecializedILi8ENS5_IJNS4_1CILi1EEESB_SB_EEENS1_35KernelTmaWarpSpecializedCooperativeEEENS5_IJNSA_ILi128EEENSA_ILi64EEESG_EEENS_10bfloat16_tENS5_IJlSB_lEEESI_SJ_NS4_8TiledMMAINS4_8MMA_AtomIJNS4_4SM904GMMA27MMA_64x64x16_F32BF16BF16_SSILNSN_5MajorE0ELSP_0ELNSN_7ScaleInE1ELSQ_1EEEEEENS4_6LayoutINS5_IJNSA_ILi2EEESB_SB_EEENS5_IJSB_NSA_ILi0EEESW_EEEEENS5_IJNS4_10UnderscoreESZ_SZ_EEEEENS4_13SM90_TMA_LOADENS4_14ComposedLayoutINS4_7SwizzleILi3ELi4ELi3EEENS4_18smem_ptr_flag_bitsILi16EEENST_INS5_IJNSA_ILi8EEESG_EEENS5_IJSG_SB_EEEEEEEvNS4_8identityES12_S1C_vS1D_EENS_8epilogue10collective18CollectiveEpilogueINS1F_22Sm90TmaWarpSpecializedILi3ELi2ELi16ELb1ELb0EEEJSH_NS5_IJSF_NSA_ILi32EEEEEESI_SJ_SI_SJ_NS1F_6fusion15FusionCallbacksIS1J_NS1M_13LinCombEltActINS1F_6thread4GELUESI_fSI_fLNS_15FloatRoundStyleE2EEESH_S1L_JEEES12_NS13_INS14_ILi2ELi4ELi3EEES17_NST_INS5_IJS18_S1K_EEENS5_IJS1K_SB_EEEEEEENS4_17SM75_U32x4_LDSM_NENS4_14SM90_TMA_STOREES1Y_NS4_17SM90_U32x4_STSM_NENS4_9Copy_AtomIJS21_NS_6half_tEEEEvEEEvvEEEEvNT_6ParamsE --------------------------
	.section	.text._ZN7cutlass13device_kernelINS_4gemm6kernel13GemmUniversalIN4cute5tupleIJiiiiEEENS1_10collective13CollectiveMmaINS1_34MainloopSm90TmaGmmaWarpSpecializedILi8ENS5_IJNS4_1CILi1EEESB_SB_EEENS1_35KernelTmaWarpSpecializedCooperativeEEENS5_IJNSA_ILi128EEENSA_ILi64EEESG_EEENS_10bfloat16_tENS5_IJlSB_lEEESI_SJ_NS4_8TiledMMAINS4_8MMA_AtomIJNS4_4SM904GMMA27MMA_64x64x16_F32BF16BF16_SSILNSN_5MajorE0ELSP_0ELNSN_7ScaleInE1ELSQ_1EEEEEENS4_6LayoutINS5_IJNSA_ILi2EEESB_SB_EEENS5_IJSB_NSA_ILi0EEESW_EEEEENS5_IJNS4_10UnderscoreESZ_SZ_EEEEENS4_13SM90_TMA_LOADENS4_14ComposedLayoutINS4_7SwizzleILi3ELi4ELi3EEENS4_18smem_ptr_flag_bitsILi16EEENST_INS5_IJNSA_ILi8EEESG_EEENS5_IJSG_SB_EEEEEEEvNS4_8identityES12_S1C_vS1D_EENS_8epilogue10collective18CollectiveEpilogueINS1F_22Sm90TmaWarpSpecializedILi3ELi2ELi16ELb1ELb0EEEJSH_NS5_IJSF_NSA_ILi32EEEEEESI_SJ_SI_SJ_NS1F_6fusion15FusionCallbacksIS1J_NS1M_13LinCombEltActINS1F_6thread4GELUESI_fSI_fLNS_15FloatRoundStyleE2EEESH_S1L_JEEES12_NS13_INS14_ILi2ELi4ELi3EEES17_NST_INS5_IJS18_S1K_EEENS5_IJS1K_SB_EEEEEEENS4_17SM75_U32x4_LDSM_NENS4_14SM90_TMA_STOREES1Y_NS4_17SM90_U32x4_STSM_NENS4_9Copy_AtomIJS21_NS_6half_tEEEEvEEEvvEEEEvNT_6ParamsE,"ax",@progbits
	.align	128
.text._ZN7cutlass13device_kernelINS_4gemm6kernel13GemmUniversalIN4cute5tupleIJiiiiEEENS1_10collective13CollectiveMmaINS1_34MainloopSm90TmaGmmaWarpSpecializedILi8ENS5_IJNS4_1CILi1EEESB_SB_EEENS1_35KernelTmaWarpSpecializedCooperativeEEENS5_IJNSA_ILi128EEENSA_ILi64EEESG_EEENS_10bfloat16_tENS5_IJlSB_lEEESI_SJ_NS4_8TiledMMAINS4_8MMA_AtomIJNS4_4SM904GMMA27MMA_64x64x16_F32BF16BF16_SSILNSN_5MajorE0ELSP_0ELNSN_7ScaleInE1ELSQ_1EEEEEENS4_6LayoutINS5_IJNSA_ILi2EEESB_SB_EEENS5_IJSB_NSA_ILi0EEESW_EEEEENS5_IJNS4_10UnderscoreESZ_SZ_EEEEENS4_13SM90_TMA_LOADENS4_14ComposedLayoutINS4_7SwizzleILi3ELi4ELi3EEENS4_18smem_ptr_flag_bitsILi16EEENST_INS5_IJNSA_ILi8EEESG_EEENS5_IJSG_SB_EEEEEEEvNS4_8identityES12_S1C_vS1D_EENS_8epilogue10collective18CollectiveEpilogueINS1F_22Sm90TmaWarpSpecializedILi3ELi2ELi16ELb1ELb0EEEJSH_NS5_IJSF_NSA_ILi32EEEEEESI_SJ_SI_SJ_NS1F_6fusion15FusionCallbacksIS1J_NS1M_13LinCombEltActINS1F_6thread4GELUESI_fSI_fLNS_15FloatRoundStyleE2EEESH_S1L_JEEES12_NS13_INS14_ILi2ELi4ELi3EEES17_NST_INS5_IJS18_S1K_EEENS5_IJS1K_SB_EEEEEEENS4_17SM75_U32x4_LDSM_NENS4_14SM90_TMA_STOREES1Y_NS4_17SM90_U32x4_STSM_NENS4_9Copy_AtomIJS21_NS_6half_tEEEEvEEEvvEEEEvNT_6ParamsE:
        .type           _ZN7cutlass13device_kernelINS_4gemm6kernel13GemmUniversalIN4cute5tupleIJiiiiEEENS1_10collective13CollectiveMmaINS1_34MainloopSm90TmaGmmaWarpSpecializedILi8ENS5_IJNS4_1CILi1EEESB_SB_EEENS1_35KernelTmaWarpSpecializedCooperativeEEENS5_IJNSA_ILi128EEENSA_ILi64EEESG_EEENS_10bfloat16_tENS5_IJlSB_lEEESI_SJ_NS4_8TiledMMAINS4_8MMA_AtomIJNS4_4SM904GMMA27MMA_64x64x16_F32BF16BF16_SSILNSN_5MajorE0ELSP_0ELNSN_7ScaleInE1ELSQ_1EEEEEENS4_6LayoutINS5_IJNSA_ILi2EEESB_SB_EEENS5_IJSB_NSA_ILi0EEESW_EEEEENS5_IJNS4_10UnderscoreESZ_SZ_EEEEENS4_13SM90_TMA_LOADENS4_14ComposedLayoutINS4_7SwizzleILi3ELi4ELi3EEENS4_18smem_ptr_flag_bitsILi16EEENST_INS5_IJNSA_ILi8EEESG_EEENS5_IJSG_SB_EEEEEEEvNS4_8identityES12_S1C_vS1D_EENS_8epilogue10collective18CollectiveEpilogueINS1F_22Sm90TmaWarpSpecializedILi3ELi2ELi16ELb1ELb0EEEJSH_NS5_IJSF_NSA_ILi32EEEEEESI_SJ_SI_SJ_NS1F_6fusion15FusionCallbacksIS1J_NS1M_13LinCombEltActINS1F_6thread4GELUESI_fSI_fLNS_15FloatRoundStyleE2EEESH_S1L_JEEES12_NS13_INS14_ILi2ELi4ELi3EEES17_NST_INS5_IJS18_S1K_EEENS5_IJS1K_SB_EEEEEEENS4_17SM75_U32x4_LDSM_NENS4_14SM90_TMA_STOREES1Y_NS4_17SM90_U32x4_STSM_NENS4_9Copy_AtomIJS21_NS_6half_tEEEEvEEEvvEEEEvNT_6ParamsE,@function
        .size           _ZN7cutlass13device_kernelINS_4gemm6kernel13GemmUniversalIN4cute5tupleIJiiiiEEENS1_10collective13CollectiveMmaINS1_34MainloopSm90TmaGmmaWarpSpecializedILi8ENS5_IJNS4_1CILi1EEESB_SB_EEENS1_35KernelTmaWarpSpecializedCooperativeEEENS5_IJNSA_ILi128EEENSA_ILi64EEESG_EEENS_10bfloat16_tENS5_IJlSB_lEEESI_SJ_NS4_8TiledMMAINS4_8MMA_AtomIJNS4_4SM904GMMA27MMA_64x64x16_F32BF16BF16_SSILNSN_5MajorE0ELSP_0ELNSN_7ScaleInE1ELSQ_1EEEEEENS4_6LayoutINS5_IJNSA_ILi2EEESB_SB_EEENS5_IJSB_NSA_ILi0EEESW_EEEEENS5_IJNS4_10UnderscoreESZ_SZ_EEEEENS4_13SM90_TMA_LOADENS4_14ComposedLayoutINS4_7SwizzleILi3ELi4ELi3EEENS4_18smem_ptr_flag_bitsILi16EEENST_INS5_IJNSA_ILi8EEESG_EEENS5_IJSG_SB_EEEEEEEvNS4_8identityES12_S1C_vS1D_EENS_8epilogue10collective18CollectiveEpilogueINS1F_22Sm90TmaWarpSpecializedILi3ELi2ELi16ELb1ELb0EEEJSH_NS5_IJSF_NSA_ILi32EEEEEESI_SJ_SI_SJ_NS1F_6fusion15FusionCallbacksIS1J_NS1M_13LinCombEltActINS1F_6thread4GELUESI_fSI_fLNS_15FloatRoundStyleE2EEESH_S1L_JEEES12_NS13_INS14_ILi2ELi4ELi3EEES17_NST_INS5_IJS18_S1K_EEENS5_IJS1K_SB_EEEEEEENS4_17SM75_U32x4_LDSM_NENS4_14SM90_TMA_STOREES1Y_NS4_17SM90_U32x4_STSM_NENS4_9Copy_AtomIJS21_NS_6half_tEEEEvEEEvvEEEEvNT_6ParamsE,(.L_x_158 - _ZN7cutlass13device_kernelINS_4gemm6kernel13GemmUniversalIN4cute5tupleIJiiiiEEENS1_10collective13CollectiveMmaINS1_34MainloopSm90TmaGmmaWarpSpecializedILi8ENS5_IJNS4_1CILi1EEESB_SB_EEENS1_35KernelTmaWarpSpecializedCooperativeEEENS5_IJNSA_ILi128EEENSA_ILi64EEESG_EEENS_10bfloat16_tENS5_IJlSB_lEEESI_SJ_NS4_8TiledMMAINS4_8MMA_AtomIJNS4_4SM904GMMA27MMA_64x64x16_F32BF16BF16_SSILNSN_5MajorE0ELSP_0ELNSN_7ScaleInE1ELSQ_1EEEEEENS4_6LayoutINS5_IJNSA_ILi2EEESB_SB_EEENS5_IJSB_NSA_ILi0EEESW_EEEEENS5_IJNS4_10UnderscoreESZ_SZ_EEEEENS4_13SM90_TMA_LOADENS4_14ComposedLayoutINS4_7SwizzleILi3ELi4ELi3EEENS4_18smem_ptr_flag_bitsILi16EEENST_INS5_IJNSA_ILi8EEESG_EEENS5_IJSG_SB_EEEEEEEvNS4_8identityES12_S1C_vS1D_EENS_8epilogue10collective18CollectiveEpilogueINS1F_22Sm90TmaWarpSpecializedILi3ELi2ELi16ELb1ELb0EEEJSH_NS5_IJSF_NSA_ILi32EEEEEESI_SJ_SI_SJ_NS1F_6fusion15FusionCallbacksIS1J_NS1M_13LinCombEltActINS1F_6thread4GELUESI_fSI_fLNS_15FloatRoundStyleE2EEESH_S1L_JEEES12_NS13_INS14_ILi2ELi4ELi3EEES17_NST_INS5_IJS18_S1K_EEENS5_IJS1K_SB_EEEEEEENS4_17SM75_U32x4_LDSM_NENS4_14SM90_TMA_STOREES1Y_NS4_17SM90_U32x4_STSM_NENS4_9Copy_AtomIJS21_NS_6half_tEEEEvEEEvvEEEEvNT_6ParamsE)
        .other          _ZN7cutlass13device_kernelINS_4gemm6kernel13GemmUniversalIN4cute5tupleIJiiiiEEENS1_10collective13CollectiveMmaINS1_34MainloopSm90TmaGmmaWarpSpecializedILi8ENS5_IJNS4_1CILi1EEESB_SB_EEENS1_35KernelTmaWarpSpecializedCooperativeEEENS5_IJNSA_ILi128EEENSA_ILi64EEESG_EEENS_10bfloat16_tENS5_IJlSB_lEEESI_SJ_NS4_8TiledMMAINS4_8MMA_AtomIJNS4_4SM904GMMA27MMA_64x64x16_F32BF16BF16_SSILNSN_5MajorE0ELSP_0ELNSN_7ScaleInE1ELSQ_1EEEEEENS4_6LayoutINS5_IJNSA_ILi2EEESB_SB_EEENS5_IJSB_NSA_ILi0EEESW_EEEEENS5_IJNS4_10UnderscoreESZ_SZ_EEEEENS4_13SM90_TMA_LOADENS4_14ComposedLayoutINS4_7SwizzleILi3ELi4ELi3EEENS4_18smem_ptr_flag_bitsILi16EEENST_INS5_IJNSA_ILi8EEESG_EEENS5_IJSG_SB_EEEEEEEvNS4_8identityES12_S1C_vS1D_EENS_8epilogue10collective18CollectiveEpilogueINS1F_22Sm90TmaWarpSpecializedILi3ELi2ELi16ELb1ELb0EEEJSH_NS5_IJSF_NSA_ILi32EEEEEESI_SJ_SI_SJ_NS1F_6fusion15FusionCallbacksIS1J_NS1M_13LinCombEltActINS1F_6thread4GELUESI_fSI_fLNS_15FloatRoundStyleE2EEESH_S1L_JEEES12_NS13_INS14_ILi2ELi4ELi3EEES17_NST_INS5_IJS18_S1K_EEENS5_IJS1K_SB_EEEEEEENS4_17SM75_U32x4_LDSM_NENS4_14SM90_TMA_STOREES1Y_NS4_17SM90_U32x4_STSM_NENS4_9Copy_AtomIJS21_NS_6half_tEEEEvEEEvvEEEEvNT_6ParamsE,@"STO_CUDA_ENTRY STV_DEFAULT"
_ZN7cutlass13device_kernelINS_4gemm6kernel13GemmUniversalIN4cute5tupleIJiiiiEEENS1_10collective13CollectiveMmaINS1_34MainloopSm90TmaGmmaWarpSpecializedILi8ENS5_IJNS4_1CILi1EEESB_SB_EEENS1_35KernelTmaWarpSpecializedCooperativeEEENS5_IJNSA_ILi128EEENSA_ILi64EEESG_EEENS_10bfloat16_tENS5_IJlSB_lEEESI_SJ_NS4_8TiledMMAINS4_8MMA_AtomIJNS4_4SM904GMMA27MMA_64x64x16_F32BF16BF16_SSILNSN_5MajorE0ELSP_0ELNSN_7ScaleInE1ELSQ_1EEEEEENS4_6LayoutINS5_IJNSA_ILi2EEESB_SB_EEENS5_IJSB_NSA_ILi0EEESW_EEEEENS5_IJNS4_10UnderscoreESZ_SZ_EEEEENS4_13SM90_TMA_LOADENS4_14ComposedLayoutINS4_7SwizzleILi3ELi4ELi3EEENS4_18smem_ptr_flag_bitsILi16EEENST_INS5_IJNSA_ILi8EEESG_EEENS5_IJSG_SB_EEEEEEEvNS4_8identityES12_S1C_vS1D_EENS_8epilogue10collective18CollectiveEpilogueINS1F_22Sm90TmaWarpSpecializedILi3ELi2ELi16ELb1ELb0EEEJSH_NS5_IJSF_NSA_ILi32EEEEEESI_SJ_SI_SJ_NS1F_6fusion15FusionCallbacksIS1J_NS1M_13LinCombEltActINS1F_6thread4GELUESI_fSI_fLNS_15FloatRoundStyleE2EEESH_S1L_JEEES12_NS13_INS14_ILi2ELi4ELi3EEES17_NST_INS5_IJS18_S1K_EEENS5_IJS1K_SB_EEEEEEENS4_17SM75_U32x4_LDSM_NENS4_14SM90_TMA_STOREES1Y_NS4_17SM90_U32x4_STSM_NENS4_9Copy_AtomIJS21_NS_6half_tEEEEvEEEvvEEEEvNT_6ParamsE:
[----:B------:R-:W1:Y:S01]  /*0000*/  LDC R1, c[0x0][0x28] ;  /* 0x00000a00ff017b82 */ /* 0x000e620000000800 */
[----:B------:R-:W2:Y:S07]  /*0010*/  S2R R18, SR_TID.X ;  /* 0x0000000000127919 */ /* 0x000eae0000002100 */
[----:B------:R-:W3:Y:S01]  /*0020*/  LDC.64 R4, c[0x0][0x588] ;  /* 0x00016200ff047b82 */ /* 0x000ee20000000a00 */
[----:B------:R-:W-:Y:S01]  /*0030*/  ELECT P0, URZ, PT ;  /* 0x00000000003f782f */ /* 0x000fe20003800000 */
[----:B------:R-:W-:Y:S01]  /*0040*/  BSSY B0, `(.L_x_0) ;  /* 0x0000016000007945 */ /* 0x000fe20003800000 */
[----:B--2---:R-:W-:-:S02]  /*0050*/  SHF.R.U32.HI R6, RZ, 0x5, R18 ;  /* 0x00000005ff067819 */ /* 0x004fc40000011612 */
[----:B------:R-:W-:-:S03]  /*0060*/  SHF.R.U32.HI R2, RZ, 0x7, R18 ;  /* 0x00000007ff027819 */ /* 0x000fc60000011612 */
[----:B------:R-:W2:Y:S04]  /*0070*/  SHFL.IDX PT, R0, R6, RZ, 0x1f ;  /* 0x00001fff06007589 */ /* 0x000ea800000e0000 */
[----:B------:R4:W1:Y:S01]  /*0080*/  SHFL.IDX PT, R10, R2, RZ, 0x1f ;  /* 0x00001fff020a7589 */ /* 0x00086200000e0000 */
[----:B--2---:R-:W-:Y:S02]  /*0090*/  ISETP.NE.OR P0, PT, R0, RZ, !P0 ;  /* 0x000000ff0000720c */ /* 0x004fe40004705670 */
[----:B------:R-:W-:-:S11]  /*00a0*/  SHF.R.S32.HI R3, RZ, 0x1f, R0 ;  /* 0x0000001fff037819 */ /* 0x000fd60000011400 */
[----:B-1-34-:R-:W-:Y:S05]  /*00b0*/  @P0 BRA `(.L_x_1) ;  /* 0x0000000000380947 */ /* 0x01afea0003800000 */
[----:B------:R-:W-:Y:S02]  /*00c0*/  ULDC.64 UR4, c[0x0][0x198] ;  /* 0x0000660000047ab9 */ /* 0x000fe40000000a00 */
[----:B------:R-:W-:Y:S02]  /*00d0*/  UIADD3 UR6, UP0, UR4, 0xf0, URZ ;  /* 0x000000f004067890 */ /* 0x000fe4000ff1e03f */
[----:B------:R-:W-:Y:S02]  /*00e0*/  UIADD3 UR8, UP1, UR4, 0x1f0, URZ ;  /* 0x000001f004087890 */ /* 0x000fe4000ff3e03f */
[----:B------:R-:W-:Y:S02]  /*00f0*/  UIADD3 UR10, UP2, UR4, 0x3f0, URZ ;  /* 0x000003f0040a7890 */ /* 0x000fe4000ff5e03f */
[----:B------:R-:W-:Y:S02]  /*0100*/  UIADD3 UR4, UP3, UR4, 0x4f0, URZ ;  /* 0x000004f004047890 */ /* 0x000fe4000ff7e03f */
[----:B------:R-:W-:-:S02]  /*0110*/  UIADD3.X UR7, URZ, UR5, URZ, UP0, !UPT ;  /* 0x000000053f077290 */ /* 0x000fc400087fe43f */
[----:B------:R-:W-:Y:S02]  /*0120*/  UIADD3.X UR9, URZ, UR5, URZ, UP1, !UPT ;  /* 0x000000053f097290 */ /* 0x000fe40008ffe43f */
[----:B------:R-:W-:Y:S02]  /*0130*/  UIADD3.X UR11, URZ, UR5, URZ, UP2, !UPT ;  /* 0x000000053f0b7290 */ /* 0x000fe400097fe43f */
[----:B------:R-:W-:-:S03]  /*0140*/  UIADD3.X UR5, URZ, UR5, URZ, UP3, !UPT ;  /* 0x000000053f057290 */ /* 0x000fc60009ffe43f */
[----:B------:R1:W-:Y:S02]  /*0150*/  UTMACCTL.PF [UR6] ;  /* 0x00000000060079b9 */ /* 0x0003e40008040000 */
[----:B------:R1:W-:Y:S02]  /*0160*/  UTMACCTL.PF [UR8] ;  /* 0x00000000080079b9 */ /* 0x0003e40008040000 */
[----:B------:R1:W-:Y:S02]  /*0170*/  UTMACCTL.PF [UR10] ;  /* 0x000000000a0079b9 */ /* 0x0003e40008040000 */
[----:B------:R1:W-:Y:S02]  /*0180*/  UTMACCTL.PF [UR4] ;  /* 0x00000000040079b9 */ /* 0x0003e40008040000 */
[----:B-1----:R-:W-:Y:S01]  /*0190*/  NOP ;  /* 0x0000000000007918 */ /* 0x002fe20000000000 */
.L_x_1:
[----:B------:R-:W-:Y:S05]  /*01a0*/  BSYNC B0 ;  /* 0x0000000000007941 */ /* 0x000fea0003800000 */
.L_x_0:
[----:B------:R-:W-:Y:S01]  /*01b0*/  ULDC.64 UR4, c[0x0][0x590] ;  /* 0x0001640000047ab9 */ /* 0x000fe20000000a00 */
[----:B------:R-:W-:Y:S01]  /*01c0*/  LEA.HI R3, R3, R0, RZ, 0x2 ;  /* 0x0000000003037211 */ /* 0x000fe200078f10ff */
[----:B------:R-:W-:Y:S01]  /*01d0*/  ULDC.64 UR52, c[0x0][0x208] ;  /* 0x0000820000347ab9 */ /* 0x000fe20000000a00 */
[----:B------:R-:W-:Y:S01]  /*01e0*/  ISETP.NE.U32.AND P2, PT, RZ, UR4, PT ;  /* 0x00000004ff007c0c */ /* 0x000fe2000bf45070 */
[----:B------:R-:W-:Y:S01]  /*01f0*/  IMAD.MOV.U32 R2, RZ, RZ, R4 ;  /* 0x000000ffff027224 */ /* 0x000fe200078e0004 */
[----:B------:R-:W-:Y:S02]  /*0200*/  LOP3.LUT R3, R3, 0xfffffffc, RZ, 0xc0, !PT ;  /* 0xfffffffc03037812 */ /* 0x000fe400078ec0ff */
[----:B------:R-:W-:Y:S02]  /*0210*/  ISETP.NE.AND.EX P3, PT, RZ, UR5, PT, P2 ;  /* 0x00000005ff007c0c */ /* 0x000fe4000bf65320 */
[----:B------:R-:W-:Y:S01]  /*0220*/  PRMT R7, RZ, 0x7610, R7 ;  /* 0x00007610ff077816 */ /* 0x000fe20000000007 */
[----:B------:R-:W-:-:S02]  /*0230*/  IMAD.IADD R0, R0, 0x1, -R3 ;  /* 0x0000000100007824 */ /* 0x000fc400078e0a03 */
[----:B------:R-:W-:-:S08]  /*0240*/  IMAD.MOV.U32 R3, RZ, RZ, R5 ;  /* 0x000000ffff037224 */ /* 0x000fd000078e0005 */
[----:B------:R-:W-:Y:S05]  /*0250*/  @P3 BRA `(.L_x_2) ;  /* 0x0000000000303947 */ /* 0x000fea0003800000 */
[----:B------:R-:W-:Y:S02]  /*0260*/  ULDC.64 UR6, c[0x0][0x588] ;  /* 0x0001620000067ab9 */ /* 0x000fe40000000a00 */
[----:B------:R-:W-:-:S04]  /*0270*/  ISETP.NE.U32.AND P0, PT, RZ, UR6, PT ;  /* 0x00000006ff007c0c */ /* 0x000fc8000bf05070 */
[----:B------:R-:W-:-:S13]  /*0280*/  ISETP.NE.AND.EX P0, PT, RZ, UR7, PT, P0 ;  /* 0x00000007ff007c0c */ /* 0x000fda000bf05300 */
[----:B------:R-:W-:Y:S05]  /*0290*/  @!P0 BRA `(.L_x_3) ;  /* 0x0000000000108947 */ /* 0x000fea0003800000 */
[----:B------:R-:W2:Y:S02]  /*02a0*/  LDG.E R7, desc[UR52][R2.64] ;  /* 0x0000003402077981 */ /* 0x000ea4000c1e1900 */
[----:B--2---:R-:W-:Y:S01]  /*02b0*/  FSETP.NEU.AND P1, PT, R7, RZ, PT ;  /* 0x000000ff0700720b */ /* 0x004fe20003f2d000 */
[----:B------:R-:W-:Y:S01]  /*02c0*/  IMAD.MOV.U32 R7, RZ, RZ, 0x1 ;  /* 0x00000001ff077424 */ /* 0x000fe200078e00ff */
[----:B------:R-:W-:Y:S11]  /*02d0*/  BRA `(.L_x_2) ;  /* 0x0000000000107947 */ /* 0x000ff60003800000 */
.L_x_3:
[----:B------:R-:W-:Y:S01]  /*02e0*/  ULDC UR6, c[0x0][0x580] ;  /* 0x0001600000067ab9 */ /* 0x000fe20000000800 */
[----:B------:R-:W-:Y:S01]  /*02f0*/  IMAD.MOV.U32 R7, RZ, RZ, 0x1 ;  /* 0x00000001ff077424 */ /* 0x000fe200078e00ff */
[----:B------:R-:W-:Y:S02]  /*0300*/  FSETP.NEU.AND P1, PT, RZ, UR6, PT ;  /* 0x00000006ff007c0b */ /* 0x000fe4000bf2d000 */
[----:B------:R-:W-:-:S11]  /*0310*/  CS2R R2, SRZ ;  /* 0x0000000000027805 */ /* 0x000fd6000001ff00 */
.L_x_2:
[----:B------:R-:W-:Y:S02]  /*0320*/  ISETP.NE.U32.AND P4, PT, R2, RZ, PT ;  /* 0x000000ff0200720c */ /* 0x000fe40003f85070 */
[----:B------:R-:W-:Y:S02]  /*0330*/  ISETP.NE.AND.EX P5, PT, RZ, UR5, PT, P2 ;  /* 0x00000005ff007c0c */ /* 0x000fe4000bfa5320 */
[----:B------:R-:W-:Y:S02]  /*0340*/  ISETP.NE.AND.EX P2, PT, R3, RZ, PT, P4 ;  /* 0x000000ff0300720c */ /* 0x000fe40003f45340 */
[----:B------:R-:W-:-:S11]  /*0350*/  PLOP3.LUT P0, PT, PT, PT, PT, 0x8, 0x0 ;  /* 0x000000000000781c */ /* 0x000fd60003f0e170 */
[----:B------:R-:W-:Y:S05]  /*0360*/  @P2 BRA P5, `(.L_x_4) ;  /* 0x0000000000342947 */ /* 0x000fea0002800000 */
[----:B------:R-:W-:-:S04]  /*0370*/  ISETP.NE.U32.AND P0, PT, RZ, UR4, PT ;  /* 0x00000004ff007c0c */ /* 0x000fc8000bf05070 */
[----:B------:R-:W-:-:S13]  /*0380*/  ISETP.NE.AND.EX P0, PT, RZ, UR5, PT, P0 ;  /* 0x00000005ff007c0c */ /* 0x000fda000bf05300 */
[----:B------:R-:W-:Y:S05]  /*0390*/  @!P0 BRA `(.L_x_5) ;  /* 0x0000000000248947 */ /* 0x000fea0003800000 */
[----:B------:R-:W-:Y:S02]  /*03a0*/  PRMT R7, R7, 0x9910, RZ ;  /* 0x0000991007077816 */ /* 0x000fe400000000ff */
[----:B------:R-:W-:Y:S02]  /*03b0*/  ISETP.NE.U32.AND P0, PT, R2, RZ, PT ;  /* 0x000000ff0200720c */ /* 0x000fe40003f05070 */
[----:B------:R-:W-:Y:S02]  /*03c0*/  ISETP.NE.AND P2, PT, R7, RZ, PT ;  /* 0x000000ff0700720c */ /* 0x000fe40003f45270 */
[----:B------:R-:W-:Y:S02]  /*03d0*/  ISETP.NE.AND.EX P0, PT, R3, RZ, PT, P0 ;  /* 0x000000ff0300720c */ /* 0x000fe40003f05300 */
[----:B------:R-:W-:-:S09]  /*03e0*/  SEL R2, RZ, 0xffffffff, P1 ;  /* 0xffffffffff027807 */ /* 0x000fd20000800000 */
[----:B------:R-:W-:-:S04]  /*03f0*/  @!P2 SEL R2, RZ, 0xffffffff, P0 ;  /* 0xffffffffff02a807 */ /* 0x000fc80000000000 */
[----:B------:R-:W-:-:S04]  /*0400*/  LOP3.LUT R2, R2, 0x1, RZ, 0xc0, !PT ;  /* 0x0000000102027812 */ /* 0x000fc800078ec0ff */
[----:B------:R-:W-:Y:S01]  /*0410*/  ISETP.EQ.U32.AND P0, PT, R2, 0x1, PT ;  /* 0x000000010200780c */ /* 0x000fe20003f02070 */
[----:B------:R-:W-:-:S12]  /*0420*/  BRA `(.L_x_4) ;  /* 0x0000000000047947 */ /* 0x000fd80003800000 */
.L_x_5:
[----:B------:R-:W-:-:S13]  /*0430*/  PLOP3.LUT P0, PT, P1, PT, PT, 0x8, 0x0 ;  /* 0x000000000000781c */ /* 0x000fda0000f0e170 */
.L_x_4:
[----:B------:R-:W1:Y:S02]  /*0440*/  SHFL.IDX PT, R2, R6, RZ, 0x1f ;  /* 0x00001fff06027589 */ /* 0x000e6400000e0000 */
[----:B-1----:R-:W-:-:S13]  /*0450*/  ISETP.NE.AND P1, PT, R2, RZ, PT ;  /* 0x000000ff0200720c */ /* 0x002fda0003f25270 */
[----:B------:R-:W-:Y:S05]  /*0460*/  @P1 BRA `(.L_x_6) ;  /* 0x0000000000841947 */ /* 0x000fea0003800000 */
[----:B------:R-:W-:Y:S01]  /*0470*/  ELECT P1, URZ, PT ;  /* 0x00000000003f782f */ /* 0x000fe20003820000 */
[----:B------:R-:W-:-:S12]  /*0480*/  BSSY B0, `(.L_x_6) ;  /* 0x000001f000007945 */ /* 0x000fd80003800000 */
[----:B------:R-:W-:Y:S05]  /*0490*/  @!P1 BRA `(.L_x_7) ;  /* 0x0000000000749947 */ /* 0x000fea0003800000 */
[----:B------:R-:W1:Y:S01]  /*04a0*/  S2UR UR8, SR_CgaCtaId ;  /* 0x00000000000879c3 */ /* 0x000e620000008800 */
[----:B------:R-:W-:Y:S01]  /*04b0*/  UMOV UR4, 0x400 ;  /* 0x0000040000047882 */ /* 0x000fe20000000000 */
[----:B------:R-:W-:Y:S01]  /*04c0*/  UMOV UR5, 0x1 ;  /* 0x0000000100057882 */ /* 0x000fe20000000000 */
[----:B------:R-:W-:Y:S02]  /*04d0*/  UMOV UR6, 0x100 ;  /* 0x0000010000067882 */ /* 0x000fe40000000000 */
[----:B------:R-:W-:-:S04]  /*04e0*/  UIADD3 UR6, -UR6, 0x100000, URZ ;  /* 0x0010000006067890 */ /* 0x000fc8000fffe13f */
[----:B------:R-:W-:Y:S02]  /*04f0*/  USHF.L.U32 UR7, UR6, 0xb, URZ ;  /* 0x0000000b06077899 */ /* 0x000fe4000800063f */
[----:B------:R-:W-:Y:S02]  /*0500*/  USHF.L.U32 UR6, UR6, 0x1, URZ ;  /* 0x0000000106067899 */ /* 0x000fe4000800063f */
[----:B-1----:R-:W-:Y:S02]  /*0510*/  ULEA UR8, UR8, UR4, 0x18 ;  /* 0x0000000408087291 */ /* 0x002fe4000f8ec03f */
[----:B------:R-:W-:-:S04]  /*0520*/  UIADD3 UR4, -UR5, 0x100000, URZ ;  /* 0x0010000005047890 */ /* 0x000fc8000fffe13f */
[----:B------:R-:W-:Y:S02]  /*0530*/  USHF.L.U32 UR5, UR4, 0xb, URZ ;  /* 0x0000000b04057899 */ /* 0x000fe4000800063f */
[----:B------:R-:W-:Y:S01]  /*0540*/  USHF.L.U32 UR4, UR4, 0x1, URZ ;  /* 0x0000000104047899 */ /* 0x000fe2000800063f */
[----:B------:R-:W1:Y:S11]  /*0550*/  FENCE.VIEW.ASYNC.S ;  /* 0x00000000000073c6 */ /* 0x000e760000000000 */
[----:B-1----:R1:W2:Y:S01]  /*0560*/  SYNCS.EXCH.64 URZ, [UR8], UR4 ;  /* 0x00000004083f75b2 */ /* 0x0022a20008000100 */
[----:B------:R1:W3:Y:S01]  /*0570*/  SYNCS.EXCH.64 URZ, [UR8+0x40], UR6 ;  /* 0x00004006083f75b2 */ /* 0x0002e20008000100 */
[----:B------:R1:W4:Y:S01]  /*0580*/  SYNCS.EXCH.64 URZ, [UR8+0x8], UR4 ;  /* 0x00000804083f75b2 */ /* 0x0003220008000100 */
[----:B------:R1:W1:Y:S01]  /*0590*/  SYNCS.EXCH.64 URZ, [UR8+0x48], UR6 ;  /* 0x00004806083f75b2 */ /* 0x0002620008000100 */
        /* <DEDUP_REMOVED lines=12> */
[----:B------:R-:W-:Y:S01]  /*0660*/  NOP ;  /* 0x0000000000007918 */ /* 0x000fe20000000000 */
.L_x_7:
[----:B-1----:R-:W-:Y:S05]  /*0670*/  BSYNC B0 ;  /* 0x0000000000007941 */ /* 0x002fea0003800000 */
.L_x_6:
[----:B------:R-:W1:Y:S01]  /*0680*/  SHFL.IDX PT, R3, R6, RZ, 0x1f ;  /* 0x00001fff06037589 */ /* 0x000e6200000e0000 */
[----:B------:R-:W2:Y:S01]  /*0690*/  LDC R2, c[0x0][0x904] ;  /* 0x00024100ff027b82 */ /* 0x000ea20000000800 */
[----:B------:R-:W-:Y:S01]  /*06a0*/  NOP ;  /* 0x0000000000007918 */ /* 0x000fe20000000000 */
[----:B-1----:R-:W-:-:S13]  /*06b0*/  ISETP.NE.AND P1, PT, R3, RZ, PT ;  /* 0x000000ff0300720c */ /* 0x002fda0003f25270 */
[----:B------:R-:W-:Y:S05]  /*06c0*/  @P1 BRA `(.L_x_8) ;  /* 0x0000000000501947 */ /* 0x000fea0003800000 */
[----:B------:R-:W1:Y:S01]  /*06d0*/  S2UR UR5, SR_CgaCtaId ;  /* 0x00000000000579c3 */ /* 0x000e620000008800 */
[----:B------:R-:W-:Y:S01]  /*06e0*/  UMOV UR4, 0x400 ;  /* 0x0000040000047882 */ /* 0x000fe20000000000 */
[----:B------:R-:W-:Y:S01]  /*06f0*/  UMOV UR6, 0x20 ;  /* 0x0000002000067882 */ /* 0x000fe20000000000 */
[----:B------:R-:W-:Y:S01]  /*0700*/  UMOV UR7, 0x100 ;  /* 0x0000010000077882 */ /* 0x000fe20000000000 */
[----:B------:R-:W-:Y:S01]  /*0710*/  ELECT P1, URZ, PT ;  /* 0x00000000003f782f */ /* 0x000fe20003820000 */
[----:B-1----:R-:W-:Y:S02]  /*0720*/  ULEA UR8, UR5, UR4, 0x18 ;  /* 0x0000000405087291 */ /* 0x002fe4000f8ec03f */
[----:B------:R-:W-:-:S04]  /*0730*/  UIADD3 UR4, -UR6, 0x100000, URZ ;  /* 0x0010000006047890 */ /* 0x000fc8000fffe13f */
[----:B------:R-:W-:Y:S02]  /*0740*/  USHF.L.U32 UR5, UR4, 0xb, URZ ;  /* 0x0000000b04057899 */ /* 0x000fe4000800063f */
[----:B------:R-:W-:Y:S02]  /*0750*/  USHF.L.U32 UR4, UR4, 0x1, URZ ;  /* 0x0000000104047899 */ /* 0x000fe4000800063f */
[----:B------:R-:W-:-:S04]  /*0760*/  UIADD3 UR6, -UR7, 0x100000, URZ ;  /* 0x0010000007067890 */ /* 0x000fc8000fffe13f */
[----:B------:R-:W-:Y:S02]  /*0770*/  USHF.L.U32 UR7, UR6, 0xb, URZ ;  /* 0x0000000b06077899 */ /* 0x000fe4000800063f */
[----:B------:R-:W-:Y:S01]  /*0780*/  USHF.L.U32 UR6, UR6, 0x1, URZ ;  /* 0x0000000106067899 */ /* 0x000fe2000800063f */
[----:B------:R-:W1:Y:S03]  /*0790*/  FENCE.VIEW.ASYNC.S ;  /* 0x00000000000073c6 */ /* 0x000e660000000000 */
[----:B-1----:R1:W1:Y:S08]  /*07a0*/  SYNCS.EXCH.64 URZ, [UR8+0x80], UR4 ;  /* 0x00008004083f75b2 */ /* 0x0022700008000100 */
[----:B------:R1:W1:Y:S01]  /*07b0*/  SYNCS.EXCH.64 URZ, [UR8+0x98], UR6 ;  /* 0x00009806083f75b2 */ /* 0x0002620008000100 */
[----:B------:R1:W1:Y:S01]  /*07c0*/  SYNCS.EXCH.64 URZ, [UR8+0x88], UR4 ;  /* 0x00008804083f75b2 */ /* 0x0002620008000100 */
[----:B------:R1:W1:Y:S01]  /*07d0*/  SYNCS.EXCH.64 URZ, [UR8+0xa0], UR6 ;  /* 0x0000a006083f75b2 */ /* 0x0002620008000100 */
[----:B------:R1:W1:Y:S01]  /*07e0*/  SYNCS.EXCH.64 URZ, [UR8+0x90], UR4 ;  /* 0x00009004083f75b2 */ /* 0x0002620008000100 */
[----:B------:R1:W1:Y:S01]  /*07f0*/  SYNCS.EXCH.64 URZ, [UR8+0xa8], UR6 ;  /* 0x0000a806083f75b2 */ /* 0x0002620008000100 */
[----:B------:R-:W-:Y:S01]  /*0800*/  NOP ;  /* 0x0000000000007918 */ /* 0x000fe20000000000 */
.L_x_8:
[----:B------:R-:W5:Y:S01]  /*0810*/  SHFL.IDX PT, R6, R6, RZ, 0x1f ;  /* 0x00001fff06067589 */ /* 0x000f6200000e0000 */
[----:B------:R-:W-:Y:S01]  /*0820*/  ELECT P1, URZ, PT ;  /* 0x00000000003f782f */ /* 0x000fe20003820000 */
[----:B------:R-:W3:Y:S01]  /*0830*/  S2UR UR42, SR_CgaCtaId ;  /* 0x00000000002a79c3 */ /* 0x000ee20000008800 */
[----:B--2---:R-:W-:Y:S01]  /*0840*/  ISETP.NE.AND P6, PT, R2, 0x1, PT ;  /* 0x000000010200780c */ /* 0x004fe20003fc5270 */
[----:B------:R-:W2:Y:S01]  /*0850*/  S2R R3, SR_CTAID.Y ;  /* 0x0000000000037919 */ /* 0x000ea20000002600 */
[----:B-1----:R-:W-:Y:S01]  /*0860*/  UMOV UR4, 0x20 ;  /* 0x0000002000047882 */ /* 0x002fe20000000000 */
[----:B------:R-:W-:Y:S01]  /*0870*/  ISETP.NE.AND P4, PT, R0, RZ, PT ;  /* 0x000000ff0000720c */ /* 0x000fe20003f85270 */
[----:B------:R-:W-:Y:S01]  /*0880*/  NOP ;  /* 0x0000000000007918 */ /* 0x000fe20000000000 */
[----:B------:R-:W1:Y:S01]  /*0890*/  S2R R8, SR_CTAID.X ;  /* 0x0000000000087919 */ /* 0x000e620000002500 */
[----:B------:R-:W-:Y:S01]  /*08a0*/  P2R R7, PR, RZ, 0x40 ;  /* 0x00000040ff077803 */ /* 0x000fe20000000000 */
[----:B------:R-:W-:Y:S01]  /*08b0*/  IMAD.MOV.U32 R9, RZ, RZ, RZ ;  /* 0x000000ffff097224 */ /* 0x000fe200078e00ff */
[----:B------:R-:W-:Y:S05]  /*08c0*/  BSSY B6, `(.L_x_9) ;  /* 0x000094f000067945 */ /* 0x000fea0003800000 */
[----:B------:R-:W1:Y:S01]  /*08d0*/  @P6 LDC R17, c[0x0][0x10] ;  /* 0x00000400ff116b82 */ /* 0x000e620000000800 */
[----:B------:R-:W-:Y:S01]  /*08e0*/  @P6 IMAD.MOV.U32 R7, RZ, RZ, RZ ;  /* 0x000000ffff076224 */ /* 0x000fe200078e00ff */
[----:B-----5:R-:W-:-:S06]  /*08f0*/  ISETP.NE.OR P2, PT, R6, RZ, !P1 ;  /* 0x000000ff0600720c */ /* 0x020fcc0004f45670 */
[----:B------:R-:W5:Y:S01]  /*0900*/  @!P6 LDC R11, c[0x0][0xc] ;  /* 0x00000300ff0beb82 */ /* 0x000f620000000800 */
[----:B------:R-:W-:-:S04]  /*0910*/  ISETP.EQ.OR P1, PT, R0, 0x3, !P4 ;  /* 0x000000030000780c */ /* 0x000fc80006722670 */
[----:B------:R-:W-:-:S04]  /*0920*/  ISETP.EQ.AND P1, PT, R10, RZ, P1 ;  /* 0x000000ff0a00720c */ /* 0x000fc80000f22270 */
[----:B------:R-:W-:Y:S01]  /*0930*/  SEL R22, RZ, 0x1, !P1 ;  /* 0x00000001ff167807 */ /* 0x000fe20004800000 */
[----:B--2---:R-:W-:Y:S01]  /*0940*/  @P6 IMAD.MOV.U32 R6, RZ, RZ, R3 ;  /* 0x000000ffff066224 */ /* 0x004fe200078e0003 */
[----:B------:R-:W-:Y:S01]  /*0950*/  VOTEU.ALL UP0, P2 ;  /* 0x00000000003f7886 */ /* 0x000fe20001000000 */
[----:B------:R-:W-:Y:S02]  /*0960*/  VOTEU.ALL UP1, P2 ;  /* 0x00000000003f7886 */ /* 0x000fe40001020000 */
[----:B-1----:R-:W-:Y:S02]  /*0970*/  @P6 IMAD.WIDE.U32 R16, R8, R17, R6 ;  /* 0x0000001108106225 */ /* 0x002fe400078e0006 */
[----:B------:R-:W-:Y:S01]  /*0980*/  @!UP0 UMOV UR6, 0x400 ;  /* 0x0000040000068882 */ /* 0x000fe20000000000 */
[----:B------:R-:W-:-:S04]  /*0990*/  @!UP0 UIADD3 UR4, -UR4, 0x100000, URZ ;  /* 0x0010000004048890 */ /* 0x000fc8000fffe13f */
[----:B------:R-:W-:Y:S02]  /*09a0*/  @!UP0 USHF.L.U32 UR5, UR4, 0xb, URZ ;  /* 0x0000000b04058899 */ /* 0x000fe4000800063f */
[----:B------:R-:W-:Y:S01]  /*09b0*/  @!UP0 USHF.L.U32 UR4, UR4, 0x1, URZ ;  /* 0x0000000104048899 */ /* 0x000fe2000800063f */
[----:B------:R-:W-:Y:S01]  /*09c0*/  @P6 IMAD.MOV.U32 R7, RZ, RZ, RZ ;  /* 0x000000ffff076224 */ /* 0x000fe200078e00ff */
[----:B---3--:R-:W-:Y:S01]  /*09d0*/  @!UP0 ULEA UR8, UR42, UR6, 0x18 ;  /* 0x000000062a088291 */ /* 0x008fe2000f8ec03f */
[----:B------:R-:W-:Y:S01]  /*09e0*/  VOTEU.ALL UP0, P2 ;  /* 0x00000000003f7886 */ /* 0x000fe20001000000 */
[C---:B------:R-:W-:Y:S01]  /*09f0*/  ISETP.NE.AND P2, PT, R10.reuse, RZ, PT ;  /* 0x000000ff0a00720c */ /* 0x040fe20003f45270 */
[----:B------:R-:W-:Y:S01]  /*0a00*/  ULDC UR6, c[0x0][0xc] ;  /* 0x0000030000067ab9 */ /* 0x000fe20000000800 */
[----:B------:R-:W-:Y:S01]  /*0a10*/  ULDC UR7, c[0x0][0x10] ;  /* 0x0000040000077ab9 */ /* 0x000fe20000000800 */
[----:B------:R-:W-:Y:S01]  /*0a20*/  VIADD R10, R10, 0xffffffff ;  /* 0xffffffff0a0a7836 */ /* 0x000fe20000000000 */
[----:B------:R-:W-:Y:S01]  /*0a30*/  ISETP.EQ.AND P5, PT, R0, 0x2, !P2 ;  /* 0x000000020000780c */ /* 0x000fe200057a2270 */
[----:B------:R-:W-:-:S02]  /*0a40*/  @P6 IMAD.IADD R17, R17, 0x1, R7 ;  /* 0x0000000111116824 */ /* 0x000fc400078e0207 */
[----:B-----5:R-:W-:Y:S01]  /*0a50*/  @!P6 IMAD.WIDE.U32 R6, R11, R3, R8 ;  /* 0x000000030b06e225 */ /* 0x020fe200078e0008 */
[----:B------:R-:W-:Y:S01]  /*0a60*/  ISETP.GE.U32.AND P1, PT, R10, 0x2, PT ;  /* 0x000000020a00780c */ /* 0x000fe20003f26070 */
[----:B------:R-:W1:Y:S02]  /*0a70*/  FENCE.VIEW.ASYNC.S ;  /* 0x00000000000073c6 */ /* 0x000e640000000000 */
[----:B-1----:R-:W4:Y:S01]  /*0a80*/  @!UP0 SYNCS.EXCH.64 URZ, [UR8+0xb0], UR4 ;  /* 0x0000b004083f85b2 */ /* 0x002f220008000100 */
[----:B------:R-:W-:Y:S01]  /*0a90*/  SEL R19, RZ, 0x1, !P5 ;  /* 0x00000001ff137807 */ /* 0x000fe20006800000 */
[----:B------:R-:W-:Y:S01]  /*0aa0*/  @!P6 IMAD.MOV.U32 R16, RZ, RZ, R6 ;  /* 0x000000ffff10e224 */ /* 0x000fe200078e0006 */
[----:B------:R-:W-:Y:S01]  /*0ab0*/  SEL R22, R22, 0x2, P1 ;  /* 0x0000000216167807 */ /* 0x000fe20000800000 */
[----:B------:R-:W-:Y:S01]  /*0ac0*/  @!P6 IMAD.MOV.U32 R17, RZ, RZ, R7 ;  /* 0x000000ffff11e224 */ /* 0x000fe200078e0007 */
[----:B------:R-:W-:Y:S01]  /*0ad0*/  SEL R19, R19, 0x2, P1 ;  /* 0x0000000213137807 */ /* 0x000fe20000800000 */
[----:B------:R1:W4:Y:S01]  /*0ae0*/  @!UP1 SYNCS.EXCH.64 URZ, [UR8+0xb8], UR4 ;  /* 0x0000b804083f95b2 */ /* 0x0003220008000100 */
[----:B------:R-:W-:Y:S01]  /*0af0*/  NOP ;  /* 0x0000000000007918 */ /* 0x000fe20000000000 */
[----:B-1----:R-:W-:-:S03]  /*0b00*/  UIMAD.WIDE.U32 UR4, UR6, UR7, URZ ;  /* 0x00000007060472a5 */ /* 0x002fc6000f8e003f */
[----:B------:R-:W-:Y:S02]  /*0b10*/  ULDC UR6, c[0x0][0x14] ;  /* 0x0000050000067ab9 */ /* 0x000fe40000000800 */
[----:B------:R-:W-:Y:S02]  /*0b20*/  UIMAD.WIDE.U32 UR36, UR4, UR6, URZ ;  /* 0x00000006042472a5 */ /* 0x000fe4000f8e003f */
[----:B------:R-:W-:-:S04]  /*0b30*/  UIMAD UR41, UR5, UR6, URZ ;  /* 0x00000006052972a4 */ /* 0x000fc8000f8e023f */
[----:B------:R-:W-:Y:S01]  /*0b40*/  UIADD3 UR41, UR37, UR41, URZ ;  /* 0x0000002925297290 */ /* 0x000fe2000fffe03f */
[----:B----4-:R-:W-:Y:S06]  /*0b50*/  BAR.SYNC.DEFER_BLOCKING 0x0 ;  /* 0x0000000000007b1d */ /* 0x010fec0000010000 */
[----:B------:R-:W-:Y:S05]  /*0b60*/  @!P2 BRA `(.L_x_10) ;  /* 0x00000068003ca947 */ /* 0x000fea0003800000 */
[----:B------:R-:W-:-:S13]  /*0b70*/  ISETP.GT.U32.AND P0, PT, R10, 0x1, PT ;  /* 0x000000010a00780c */ /* 0x000fda0003f04070 */
[----:B------:R-:W-:Y:S05]  /*0b80*/  @P0 BRA `(.L_x_11) ;  /* 0x0000009000880947 */ /* 0x000fea0003800000 */
[----:B------:R-:W-:Y:S01]  /*0b90*/  ULDC.64 UR4, c[0x0][0x8f8] ;  /* 0x00023e0000047ab9 */ /* 0x000fe20000000a00 */
[----:B------:R-:W-:Y:S01]  /*0ba0*/  UMOV UR47, 0xffffffff ;  /* 0xffffffff002f7882 */ /* 0x000fe20000000000 */
[----:B------:R-:W-:Y:S01]  /*0bb0*/  ISETP.GE.U32.AND P0, PT, R16, UR4, PT ;  /* 0x0000000410007c0c */ /* 0x000fe2000bf06070 */
[----:B------:R-:W-:Y:S01]  /*0bc0*/  IMAD.MOV.U32 R23, RZ, RZ, -0x1 ;  /* 0xffffffffff177424 */ /* 0x000fe200078e00ff */
[----:B------:R-:W-:Y:S01]  /*0bd0*/  PRMT R56, RZ, 0x7610, R56 ;  /* 0x00007610ff387816 */ /* 0x000fe20000000038 */
[----:B------:R-:W-:Y:S01]  /*0be0*/  IMAD.MOV.U32 R60, RZ, RZ, -0x1 ;  /* 0xffffffffff3c7424 */ /* 0x000fe200078e00ff */
[----:B------:R-:W-:Y:S02]  /*0bf0*/  ISETP.GE.U32.AND.EX P0, PT, R17, UR5, PT, P0 ;  /* 0x0000000511007c0c */ /* 0x000fe4000bf06100 */
[----:B------:R-:W-:-:S11]  /*0c00*/  PRMT R0, RZ, 0x7610, R0 ;  /* 0x00007610ff007816 */ /* 0x000fd60000000000 */
[----:B------:R-:W-:Y:S05]  /*0c10*/  @P0 BRA `(.L_x_12) ;  /* 0x0000000400600947 */ /* 0x000fea0003800000 */
[----:B------:R-:W1:Y:S01]  /*0c20*/  LDC.64 R14, c[0x0][0x8d0] ;  /* 0x00023400ff0e7b82 */ /* 0x000e620000000a00 */
[----:B------:R-:W-:Y:S02]  /*0c30*/  IMAD.MOV.U32 R4, RZ, RZ, R16 ;  /* 0x000000ffff047224 */ /* 0x000fe400078e0010 */
[----:B------:R-:W-:-:S05]  /*0c40*/  IMAD.MOV.U32 R5, RZ, RZ, R17 ;  /* 0x000000ffff057224 */ /* 0x000fca00078e0011 */
[----:B------:R-:W2:Y:S08]  /*0c50*/  LDC R0, c[0x0][0x8d8] ;  /* 0x00023600ff007b82 */ /* 0x000eb00000000800 */
[----:B------:R-:W3:Y:S01]  /*0c60*/  LDC.64 R20, c[0x0][0x8c8] ;  /* 0x00023200ff147b82 */ /* 0x000ee20000000a00 */
[----:B-1----:R-:W-:-:S04]  /*0c70*/  ISETP.NE.U32.AND P0, PT, R14, RZ, PT ;  /* 0x000000ff0e00720c */ /* 0x002fc80003f05070 */
[----:B------:R-:W-:-:S13]  /*0c80*/  ISETP.NE.AND.EX P0, PT, R15, RZ, PT, P0 ;  /* 0x000000ff0f00720c */ /* 0x000fda0003f05300 */
[----:B--23--:R-:W-:Y:S05]  /*0c90*/  @!P0 BRA `(.L_x_13) ;  /* 0x0000000000288947 */ /* 0x00cfea0003800000 */
[----:B------:R-:W1:Y:S02]  /*0ca0*/  LDC R11, c[0x0][0x8dc] ;  /* 0x00023700ff0b7b82 */ /* 0x000e640000000800 */
[----:B-1----:R-:W-:-:S05]  /*0cb0*/  IADD3 R11, P0, R16, R11, RZ ;  /* 0x0000000b100b7210 */ /* 0x002fca0007f1e0ff */
[----:B------:R-:W-:-:S04]  /*0cc0*/  IMAD.X R13, RZ, RZ, R17, P0 ;  /* 0x000000ffff0d7224 */ /* 0x000fc800000e0611 */
[----:B------:R-:W-:-:S04]  /*0cd0*/  IMAD.WIDE.U32 R4, R13, R14, RZ ;  /* 0x0000000e0d047225 */ /* 0x000fc800078e00ff */
[----:B------:R-:W-:-:S04]  /*0ce0*/  IMAD.WIDE.U32 R6, P0, R11, R15, R4 ;  /* 0x0000000f0b067225 */ /* 0x000fc80007800004 */
[----:B------:R-:W-:-:S04]  /*0cf0*/  IMAD.WIDE.U32 R4, R11, R14, RZ ;  /* 0x0000000e0b047225 */ /* 0x000fc800078e00ff */
[----:B------:R-:W-:Y:S01]  /*0d00*/  IMAD.X R11, RZ, RZ, RZ, P0 ;  /* 0x000000ffff0b7224 */ /* 0x000fe200000e06ff */
[----:B------:R-:W-:Y:S01]  /*0d10*/  IADD3 RZ, P0, R5, R6, RZ ;  /* 0x0000000605ff7210 */ /* 0x000fe20007f1e0ff */
[----:B------:R-:W-:-:S04]  /*0d20*/  IMAD.MOV.U32 R10, RZ, RZ, R7 ;  /* 0x000000ffff0a7224 */ /* 0x000fc800078e0007 */
[----:B------:R-:W-:-:S08]  /*0d30*/  IMAD.WIDE.U32.X R4, R13, R15, R10, P0 ;  /* 0x0000000f0d047225 */ /* 0x000fd000000e040a */
.L_x_13:
[-CC-:B------:R-:W-:Y:S01]  /*0d40*/  SHF.R.U64 R25, R4, R0.reuse, R5.reuse ;  /* 0x0000000004197219 */ /* 0x180fe20000001205 */
[----:B------:R-:W1:Y:S01]  /*0d50*/  LDC.64 R26, c[0x0][0x8e8] ;  /* 0x00023a00ff1a7b82 */ /* 0x000e620000000a00 */
[----:B------:R-:W-:Y:S01]  /*0d60*/  SHF.R.U32.HI R4, RZ, R0, R5 ;  /* 0x00000000ff047219 */ /* 0x000fe20000011605 */
[----:B------:R-:W-:Y:S01]  /*0d70*/  ULDC UR4, c[0x0][0x150] ;  /* 0x0000540000047ab9 */ /* 0x000fe20000000800 */
[----:B------:R-:W-:Y:S02]  /*0d80*/  I2FP.F32.U32 R0, R8 ;  /* 0x0000000800007245 */ /* 0x000fe40000201000 */
[----:B------:R-:W-:-:S03]  /*0d90*/  IADD3 R9, P0, RZ, -R25, RZ ;  /* 0x80000019ff097210 */ /* 0x000fc60007f1e0ff */
[----:B------:R-:W2:Y:S01]  /*0da0*/  LDC R10, c[0x0][0x8c0] ;  /* 0x00023000ff0a7b82 */ /* 0x000ea20000000800 */
[----:B------:R-:W-:Y:S01]  /*0db0*/  FMUL R0, R0, UR4 ;  /* 0x0000000400007c20 */ /* 0x000fe20008400000 */
[----:B------:R-:W-:Y:S01]  /*0dc0*/  IMAD.X R11, RZ, RZ, ~R4, P0 ;  /* 0x000000ffff0b7224 */ /* 0x000fe200000e0e04 */
[----:B------:R-:W-:Y:S01]  /*0dd0*/  ULDC UR4, c[0x0][0x154] ;  /* 0x0000550000047ab9 */ /* 0x000fe20000000800 */
[----:B------:R-:W-:-:S03]  /*0de0*/  IMAD.WIDE.U32 R4, R9, R20, R16 ;  /* 0x0000001409047225 */ /* 0x000fc600078e0010 */
[----:B------:R-:W3:Y:S01]  /*0df0*/  F2I.U32.TRUNC.NTZ R0, R0 ;  /* 0x0000000000007305 */ /* 0x000ee2000020f000 */
[----:B------:R-:W4:Y:S01]  /*0e00*/  LDC R7, c[0x0][0x144] ;  /* 0x00005100ff077b82 */ /* 0x000f220000000800 */
[----:B------:R-:W-:-:S04]  /*0e10*/  IMAD R6, R11, R20, RZ ;  /* 0x000000140b067224 */ /* 0x000fc800078e02ff */
[----:B------:R-:W-:-:S03]  /*0e20*/  IMAD R9, R9, R21, R6 ;  /* 0x0000001509097224 */ /* 0x000fc600078e0206 */
[----:B------:R-:W5:Y:S01]  /*0e30*/  LDC R12, c[0x0][0x8b0] ;  /* 0x00022c00ff0c7b82 */ /* 0x000f620000000800 */
[----:B------:R-:W-:Y:S01]  /*0e40*/  IMAD.IADD R9, R5, 0x1, R9 ;  /* 0x0000000105097824 */ /* 0x000fe200078e0209 */
[----:B-1----:R-:W-:Y:S01]  /*0e50*/  ISETP.NE.U32.AND P0, PT, R26, RZ, PT ;  /* 0x000000ff1a00720c */ /* 0x002fe20003f05070 */
[----:B---3--:R-:W-:-:S03]  /*0e60*/  IMAD.MOV R5, RZ, RZ, -R0 ;  /* 0x000000ffff057224 */ /* 0x008fc600078e0a00 */
[----:B------:R-:W-:Y:S02]  /*0e70*/  ISETP.NE.AND.EX P0, PT, R27, RZ, PT, P0 ;  /* 0x000000ff1b00720c */ /* 0x000fe40003f05300 */
[----:B------:R-:W1:Y:S01]  /*0e80*/  LDC R11, c[0x0][0x900] ;  /* 0x00024000ff0b7b82 */ /* 0x000e620000000800 */
[-CC-:B--2---:R-:W-:Y:S02]  /*0e90*/  SHF.R.U64 R20, R4, R10.reuse, R9.reuse ;  /* 0x0000000a04147219 */ /* 0x184fe40000001209 */
[----:B------:R-:W-:Y:S02]  /*0ea0*/  I2FP.F32.U32 R4, R3 ;  /* 0x0000000300047245 */ /* 0x000fe40000201000 */
[----:B------:R-:W-:Y:S01]  /*0eb0*/  SHF.R.U32.HI R9, RZ, R10, R9 ;  /* 0x0000000aff097219 */ /* 0x000fe20000011609 */
[----:B------:R-:W-:Y:S02]  /*0ec0*/  IMAD.MOV.U32 R10, RZ, RZ, 0x1 ;  /* 0x00000001ff0a7424 */ /* 0x000fe400078e00ff */
[----:B------:R-:W2:Y:S01]  /*0ed0*/  LDC R14, c[0x0][0x148] ;  /* 0x00005200ff0e7b82 */ /* 0x000ea20000000800 */
[----:B----4-:R-:W-:-:S02]  /*0ee0*/  IMAD R0, R7, R5, R8 ;  /* 0x0000000507007224 */ /* 0x010fc400078e0208 */
[----:B------:R-:W-:Y:S01]  /*0ef0*/  FMUL R5, R4, UR4 ;  /* 0x0000000404057c20 */ /* 0x000fe20008400000 */
[----:B------:R-:W-:-:S04]  /*0f00*/  IMAD.MOV.U32 R4, RZ, RZ, -0x1 ;  /* 0xffffffffff047424 */ /* 0x000fc800078e00ff */
[----:B------:R-:W3:Y:S01]  /*0f10*/  LDC R24, c[0x0][0x8a8] ;  /* 0x00022a00ff187b82 */ /* 0x000ee20000000800 */
[-CC-:B-----5:R-:W-:Y:S02]  /*0f20*/  SHF.R.U64 R28, R20, R12.reuse, R9.reuse ;  /* 0x0000000c141c7219 */ /* 0x1a0fe40000001209 */
[----:B------:R-:W-:Y:S02]  /*0f30*/  SHF.R.U32.HI R6, RZ, R12, R9 ;  /* 0x0000000cff067219 */ /* 0x000fe40000011609 */
[----:B------:R4:W1:Y:S03]  /*0f40*/  F2I.U32.TRUNC.NTZ R12, R5 ;  /* 0x00000005000c7305 */ /* 0x000866000020f000 */
[----:B------:R-:W2:Y:S01]  /*0f50*/  LDC R15, c[0x0][0x8f0] ;  /* 0x00023c00ff0f7b82 */ /* 0x000ea20000000800 */
[-C--:B-1----:R-:W-:Y:S02]  /*0f60*/  SHF.R.U64 R30, R28, R11.reuse, R6 ;  /* 0x0000000b1c1e7219 */ /* 0x082fe40000001206 */
[----:B------:R-:W-:-:S02]  /*0f70*/  SHF.L.U32 R4, R4, R11, RZ ;  /* 0x0000000b04047219 */ /* 0x000fc400000006ff */
[-C--:B------:R-:W-:Y:S02]  /*0f80*/  SHF.R.U32.HI R6, RZ, R11.reuse, R6 ;  /* 0x0000000bff067219 */ /* 0x080fe40000011606 */
[----:B------:R-:W-:Y:S01]  /*0f90*/  SHF.L.U32 R10, R10, R11, RZ ;  /* 0x0000000b0a0a7219 */ /* 0x000fe200000006ff */
[----:B------:R-:W1:Y:S01]  /*0fa0*/  LDC R21, c[0x0][0x8e0] ;  /* 0x00023800ff157b82 */ /* 0x000e620000000800 */
[----:B------:R-:W-:Y:S01]  /*0fb0*/  LOP3.LUT R11, RZ, R4, RZ, 0x33, !PT ;  /* 0x00000004ff0b7212 */ /* 0x000fe200078e33ff */
[----:B------:R-:W-:Y:S02]  /*0fc0*/  IMAD.MOV.U32 R4, RZ, RZ, R30 ;  /* 0x000000ffff047224 */ /* 0x000fe400078e001e */
[----:B----4-:R-:W-:-:S04]  /*0fd0*/  IMAD.MOV.U32 R5, RZ, RZ, R6 ;  /* 0x000000ffff057224 */ /* 0x010fc800078e0006 */
[----:B------:R-:W4:Y:S01]  /*0fe0*/  LDC R23, c[0x0][0x8b8] ;  /* 0x00022e00ff177b82 */ /* 0x000f220000000800 */
[----:B------:R-:W-:Y:S05]  /*0ff0*/  @!P0 BRA `(.L_x_14) ;  /* 0x0000000000288947 */ /* 0x000fea0003800000 */
[----:B------:R-:W5:Y:S02]  /*1000*/  LDC R9, c[0x0][0x8f4] ;  /* 0x00023d00ff097b82 */ /* 0x000f640000000800 */
[----:B-----5:R-:W-:-:S05]  /*1010*/  IADD3 R9, P0, R30, R9, RZ ;  /* 0x000000091e097210 */ /* 0x020fca0007f1e0ff */
        /* <DEDUP_REMOVED lines=8> */
.L_x_14:
[----:B--2---:R-:W-:Y:S01]  /*10a0*/  SHF.R.U64 R4, R4, R15, R5 ;  /* 0x0000000f04047219 */ /* 0x004fe20000001205 */
[----:B---3--:R-:W-:Y:S01]  /*10b0*/  VIADD R5, R24, 0xffffffff ;  /* 0xffffffff18057836 */ /* 0x008fe20000000000 */
[----:B------:R-:W-:Y:S01]  /*10c0*/  LOP3.LUT R11, R28, R11, RZ, 0xc0, !PT ;  /* 0x0000000b1c0b7212 */ /* 0x000fe200078ec0ff */
[----:B------:R-:W-:Y:S01]  /*10d0*/  IMAD.MOV R12, RZ, RZ, -R12 ;  /* 0x000000ffff0c7224 */ /* 0x000fe200078e0a0c */
[----:B------:R-:W-:Y:S01]  /*10e0*/  R2UR UR47, R25 ;  /* 0x00000000192f72ca */ /* 0x000fe200000e0000 */
[----:B------:R-:W-:Y:S01]  /*10f0*/  IMAD.MOV R6, RZ, RZ, -R4 ;  /* 0x000000ffff067224 */ /* 0x000fe200078e0a04 */
[----:B------:R-:W-:Y:S01]  /*1100*/  LOP3.LUT R5, R20, R5, RZ, 0xc0, !PT ;  /* 0x0000000514057212 */ /* 0x000fe200078ec0ff */
[----:B------:R-:W-:Y:S02]  /*1110*/  @P6 IMAD R0, R14, R12, R3 ;  /* 0x0000000c0e006224 */ /* 0x000fe400078e0203 */
[----:B------:R-:W-:Y:S02]  /*1120*/  IMAD R11, R10, R4, R11 ;  /* 0x000000040a0b7224 */ /* 0x000fe400078e020b */
[----:B-1----:R-:W-:-:S02]  /*1130*/  IMAD R3, R6, R21, R30 ;  /* 0x0000001506037224 */ /* 0x002fc400078e021e */
[----:B----4-:R-:W-:Y:S02]  /*1140*/  IMAD R0, R11, R23, R0 ;  /* 0x000000170b007224 */ /* 0x010fe400078e0200 */
[----:B------:R-:W-:Y:S02]  /*1150*/  IMAD R3, R3, R24, R5 ;  /* 0x0000001803037224 */ /* 0x000fe400078e0205 */
[----:B------:R-:W-:-:S03]  /*1160*/  IMAD.MOV.U32 R4, RZ, RZ, 0x1 ;  /* 0x00000001ff047424 */ /* 0x000fc600078e00ff */
[----:B------:R-:W-:Y:S02]  /*1170*/  SEL R60, R3, R0, !P6 ;  /* 0x00000000033c7207 */ /* 0x000fe40007000000 */
[----:B------:R-:W-:Y:S02]  /*1180*/  SEL R23, R0, R3, !P6 ;  /* 0x0000000300177207 */ /* 0x000fe40007000000 */
[----:B------:R-:W-:-:S07]  /*1190*/  PRMT R0, R4, 0x7610, R0 ;  /* 0x0000761004007816 */ /* 0x000fce0000000000 */
.L_x_12:
[----:B------:R-:W-:-:S08]  /*11a0*/  NOP ;  /* 0x0000000000007918 */ /* 0x000fd00000000000 */
[----:B------:R-:W1:Y:S02]  /*11b0*/  USETMAXREG.TRY_ALLOC.CTAPOOL UP0, 0xe8 ;  /* 0x000000e8000079c8 */ /* 0x000e640008000600 */
[----:B-1----:R-:W-:-:S13]  /*11c0*/  PLOP3.LUT P0, PT, PT, PT, UP0, 0x80, 0x0 ;  /* 0x000000000000781c */ /* 0x002fda0003f0f008 */
[----:B------:R-:W-:Y:S05]  /*11d0*/  @!P0 BRA `(.L_x_12) ;  /* 0xfffffffc00f08947 */ /* 0x000fea000383ffff */
[----:B------:R-:W-:Y:S02]  /*11e0*/  ULDC.64 UR4, c[0x0][0x590] ;  /* 0x0001640000047ab9 */ /* 0x000fe40000000a00 */
[----:B------:R-:W-:Y:S02]  /*11f0*/  IMAD.U32 R84, RZ, RZ, UR4 ;  /* 0x00000004ff547e24 */ /* 0x000fe4000f8e00ff */
[----:B------:R-:W-:-:S03]  /*1200*/  IMAD.U32 R85, RZ, RZ, UR5 ;  /* 0x00000005ff557e24 */ /* 0x000fc6000f8e00ff */
[----:B------:R-:W-:-:S04]  /*1210*/  ISETP.NE.U32.AND P1, PT, R84, RZ, PT ;  /* 0x000000ff5400720c */ /* 0x000fc80003f25070 */
[----:B------:R-:W-:-:S13]  /*1220*/  ISETP.NE.AND.EX P0, PT, R85, RZ, PT, P1 ;  /* 0x000000ff5500720c */ /* 0x000fda0003f05310 */
[----:B------:R-:W-:Y:S05]  /*1230*/  @P0 BRA `(.L_x_15) ;  /* 0x00000000002c0947 */ /* 0x000fea0003800000 */
[----:B------:R-:W-:Y:S02]  /*1240*/  ULDC.64 UR4, c[0x0][0x588] ;  /* 0x0001620000047ab9 */ /* 0x000fe40000000a00 */
[----:B------:R-:W-:-:S04]  /*1250*/  ISETP.NE.U32.AND P0, PT, RZ, UR4, PT ;  /* 0x00000004ff007c0c */ /* 0x000fc8000bf05070 */
[----:B------:R-:W-:-:S13]  /*1260*/  ISETP.NE.AND.EX P0, PT, RZ, UR5, PT, P0 ;  /* 0x00000005ff007c0c */ /* 0x000fda000bf05300 */
[----:B------:R-:W-:Y:S05]  /*1270*/  @!P0 BRA `(.L_x_16) ;  /* 0x0000000000108947 */ /* 0x000fea0003800000 */
[----:B------:R-:W1:Y:S02]  /*1280*/  LDC.64 R58, c[0x0][0x588] ;  /* 0x00016200ff3a7b82 */ /* 0x000e640000000a00 */
[----:B-1----:R1:W5:Y:S01]  /*1290*/  LDG.E R58, desc[UR52][R58.64] ;  /* 0x000000343a3a7981 */ /* 0x002362000c1e1900 */
[----:B------:R-:W-:Y:S01]  /*12a0*/  IMAD.MOV.U32 R56, RZ, RZ, 0x1 ;  /* 0x00000001ff387424 */ /* 0x000fe200078e00ff */
[----:B------:R-:W-:Y:S06]  /*12b0*/  BRA `(.L_x_15) ;  /* 0x00000000000c7947 */ /* 0x000fec0003800000 */
.L_x_16:
[----:B------:R-:W-:Y:S01]  /*12c0*/  ULDC UR4, c[0x0][0x580] ;  /* 0x0001600000047ab9 */ /* 0x000fe20000000800 */
[----:B------:R-:W-:Y:S02]  /*12d0*/  IMAD.MOV.U32 R56, RZ, RZ, 0x1 ;  /* 0x00000001ff387424 */ /* 0x000fe400078e00ff */
[----:B------:R-:W-:-:S07]  /*12e0*/  IMAD.U32 R58, RZ, RZ, UR4 ;  /* 0x00000004ff3a7e24 */ /* 0x000fce000f8e00ff */
.L_x_15:
[----:B------:R-:W-:Y:S02]  /*12f0*/  ULDC.64 UR4, c[0x0][0x5b0] ;  /* 0x00016c0000047ab9 */ /* 0x000fe40000000a00 */
[----:B------:R-:W-:-:S04]  /*1300*/  ISETP.NE.U32.AND P0, PT, RZ, UR4, PT ;  /* 0x00000004ff007c0c */ /* 0x000fc8000bf05070 */
[----:B------:R-:W-:-:S13]  /*1310*/  ISETP.NE.AND.EX P0, PT, RZ, UR5, PT, P0 ;  /* 0x00000005ff007c0c */ /* 0x000fda000bf05300 */
[----:B------:R-:W-:Y:S05]  /*1320*/  @P0 BRA `(.L_x_17) ;  /* 0x0000000000240947 */ /* 0x000fea0003800000 */
[----:B------:R-:W-:Y:S02]  /*1330*/  ULDC.64 UR4, c[0x0][0x5a8] ;  /* 0x00016a0000047ab9 */ /* 0x000fe40000000a00 */
[----:B------:R-:W-:-:S04]  /*1340*/  ISETP.NE.U32.AND P0, PT, RZ, UR4, PT ;  /* 0x00000004ff007c0c */ /* 0x000fc8000bf05070 */
[----:B------:R-:W-:-:S13]  /*1350*/  ISETP.NE.AND.EX P0, PT, RZ, UR5, PT, P0 ;  /* 0x00000005ff007c0c */ /* 0x000fda000bf05300 */
[----:B------:R-:W-:Y:S05]  /*1360*/  @!P0 BRA `(.L_x_18) ;  /* 0x00000000000c8947 */ /* 0x000fea0003800000 */
[----:B------:R-:W1:Y:S02]  /*1370*/  LDC.64 R4, c[0x0][0x5a8] ;  /* 0x00016a00ff047b82 */ /* 0x000e640000000a00 */
[----:B-1----:R2:W5:Y:S01]  /*1380*/  LDG.E R59, desc[UR52][R4.64] ;  /* 0x00000034043b7981 */ /* 0x002562000c1e1900 */
[----:B------:R-:W-:Y:S05]  /*1390*/  BRA `(.L_x_17) ;  /* 0x0000000000087947 */ /* 0x000fea0003800000 */
.L_x_18:
[----:B------:R-:W-:Y:S02]  /*13a0*/  ULDC UR4, c[0x0][0x5a0] ;  /* 0x0001680000047ab9 */ /* 0x000fe40000000800 */
[----:B-1----:R-:W-:-:S07]  /*13b0*/  IMAD.U32 R59, RZ, RZ, UR4 ;  /* 0x00000004ff3b7e24 */ /* 0x002fce000f8e00ff */
.L_x_17:
[----:B------:R-:W-:Y:S01]  /*13c0*/  LOP3.LUT P2, RZ, R0, 0xff, RZ, 0xc0, !PT ;  /* 0x000000ff00ff7812 */ /* 0x000fe2000784c0ff */
[----:B------:R-:W-:Y:S01]  /*13d0*/  UMOV UR38, URZ ;  /* 0x0000003f00267c82 */ /* 0x000fe20008000000 */
[----:B------:R-:W-:-:S11]  /*13e0*/  PLOP3.LUT P0, PT, PT, PT, PT, 0x80, 0x0 ;  /* 0x000000000000781c */ /* 0x000fd60003f0f070 */
[----:B------:R-:W-:Y:S05]  /*13f0*/  @!P2 BRA `(.L_x_19) ;  /* 0x0000005c0080a947 */ /* 0x000fea0003800000 */
[----:B------:R-:W-:Y:S01]  /*1400*/  ULDC UR4, c[0x0][0x28c] ;  /* 0x0000a30000047ab9 */ /* 0x000fe20000000800 */
[----:B------:R-:W-:Y:S01]  /*1410*/  LOP3.LUT R80, R22, 0x1, RZ, 0xfc, !PT ;  /* 0x0000000116507812 */ /* 0x000fe200078efcff */
[----:B------:R-:W-:Y:S01]  /*1420*/  UIADD3 UR4, UR4, 0x3f, URZ ;  /* 0x0000003f04047890 */ /* 0x000fe2000fffe03f */
[----:B------:R-:W-:Y:S01]  /*1430*/  LOP3.LUT R82, R19, 0x1, RZ, 0xfc, !PT ;  /* 0x0000000113527812 */ /* 0x000fe200078efcff */
[----:B------:R-:W-:Y:S01]  /*1440*/  IMAD.MOV.U32 R57, RZ, RZ, RZ ;  /* 0x000000ffff397224 */ /* 0x000fe200078e00ff */
[----:B------:R-:W-:Y:S01]  /*1450*/  ULDC.64 UR54, c[0x0][0x198] ;  /* 0x0000660000367ab9 */ /* 0x000fe20000000a00 */
[----:B------:R-:W-:Y:S01]  /*1460*/  USHF.R.S32.HI UR5, URZ, 0x1f, UR4 ;  /* 0x0000001f3f057899 */ /* 0x000fe20008011404 */
[----:B------:R-:W-:Y:S01]  /*1470*/  UMOV UR48, 0x1 ;  /* 0x0000000100307882 */ /* 0x000fe20000000000 */
[----:B------:R-:W-:Y:S02]  /*1480*/  UMOV UR39, URZ ;  /* 0x0000003f00277c82 */ /* 0x000fe40008000000 */
[----:B------:R-:W-:Y:S01]  /*1490*/  ULEA.HI UR5, UR5, UR4, URZ, 0x6 ;  /* 0x0000000405057291 */ /* 0x000fe2000f8f303f */
[----:B------:R-:W-:Y:S01]  /*14a0*/  UMOV UR40, URZ ;  /* 0x0000003f00287c82 */ /* 0x000fe20008000000 */
[----:B------:R-:W-:-:S02]  /*14b0*/  UMOV UR38, URZ ;  /* 0x0000003f00267c82 */ /* 0x000fc40008000000 */
[----:B------:R-:W-:Y:S01]  /*14c0*/  USHF.R.S32.HI UR49, URZ, 0x6, UR5 ;  /* 0x000000063f317899 */ /* 0x000fe20008011405 */
[----:B------:R-:W-:-:S11]  /*14d0*/  UMOV UR43, URZ ;  /* 0x0000003f002b7c82 */ /* 0x000fd60008000000 */
.L_x_73:
[----:B------:R-:W-:Y:S01]  /*14e0*/  LOP3.LUT R0, R18, 0x80, RZ, 0xc0, !PT ;  /* 0x0000008012007812 */ /* 0x000fe200078ec0ff */
[----:B------:R-:W3:Y:S01]  /*14f0*/  S2UR UR50, SR_CgaCtaId ;  /* 0x00000000003279c3 */ /* 0x000ee20000008800 */
[----:B------:R-:W-:Y:S02]  /*1500*/  UMOV UR51, 0x400 ;  /* 0x0000040000337882 */ /* 0x000fe40000000000 */
[----:B------:R-:W-:-:S06]  /*1510*/  SHF.R.U32.HI R0, RZ, 0x7, R0 ;  /* 0x00000007ff007819 */ /* 0x000fcc0000011600 */
[----:B------:R-:W4:Y:S01]  /*1520*/  SHFL.IDX PT, R0, R0, RZ, 0x1f ;  /* 0x00001fff00007589 */ /* 0x000f2200000e0000 */
[----:B---3--:R-:W-:Y:S01]  /*1530*/  ULEA UR51, UR50, UR51, 0x18 ;  /* 0x0000003332337291 */ /* 0x008fe2000f8ec03f */
[----:B----4-:R-:W-:-:S13]  /*1540*/  R2UR UR4, R0 ;  /* 0x00000000000472ca */ /* 0x010fda00000e0000 */
[----:B------:R-:W-:-:S04]  /*1550*/  ULEA.HI UR5, UR4, UR4, URZ, 0x1 ;  /* 0x0000000404057291 */ /* 0x000fc8000f8f083f */
[----:B------:R-:W-:-:S04]  /*1560*/  ULOP3.LUT UR5, UR5, 0x7fffe, URZ, 0xc0, !UPT ;  /* 0x0007fffe05057892 */ /* 0x000fc8000f8ec03f */
[----:B------:R-:W-:-:S03]  /*1570*/  UIADD3 UR5, UR4, -UR5, URZ ;  /* 0x8000000504057290 */ /* 0x000fc6000fffe03f */
[----:B------:R-:W-:Y:S01]  /*1580*/  ULDC UR4, c[0x0][0x28c] ;  /* 0x0000a30000047ab9 */ /* 0x000fe20000000800 */
[----:B------:R-:W-:Y:S01]  /*1590*/  ULEA UR5, UR5, UR51, 0xd ;  /* 0x0000003305057291 */ /* 0x000fe2000f8e683f */
[----:B------:R-:W-:-:S03]  /*15a0*/  ISETP.LT.AND P0, PT, RZ, UR4, PT ;  /* 0x00000004ff007c0c */ /* 0x000fc6000bf01270 */
[----:B------:R-:W-:-:S04]  /*15b0*/  UIADD3 UR5, UR5, 0x6400, URZ ;  /* 0x0000640005057890 */ /* 0x000fc8000fffe03f */
[----:B------:R-:W-:-:S04]  /*15c0*/  USHF.R.U32.HI UR5, URZ, 0x4, UR5 ;  /* 0x000000043f057899 */ /* 0x000fc80008011605 */
[----:B------:R-:W-:-:S04]  /*15d0*/  ULOP3.LUT UR5, UR5, 0x3fff, URZ, 0xc0, !UPT ;  /* 0x00003fff05057892 */ /* 0x000fc8000f8ec03f */
[----:B------:R-:W-:Y:S01]  /*15e0*/  ULOP3.LUT UR44, UR5, 0x10000, URZ, 0xfc, !UPT ;  /* 0x00010000052c7892 */ /* 0x000fe2000f8efc3f */
[----:B-1----:R-:W-:Y:S11]  /*15f0*/  @P0 BRA `(.L_x_20) ;  /* 0x0000000000400947 */ /* 0x002ff60003800000 */
[----:B------:R-:W-:Y:S01]  /*1600*/  MOV R0, 0x0 ;  /* 0x0000000000007802 */ /* 0x000fe20000000f00 */
[----:B------:R-:W-:Y:S01]  /*1610*/  ULDC.64 UR4, c[0x4][0x70] ;  /* 0x01001c0000047ab9 */ /* 0x000fe20000000a00 */
[----:B------:R-:W-:Y:S01]  /*1620*/  ULDC.64 UR6, c[0x4][0x8] ;  /* 0x0100020000067ab9 */ /* 0x000fe20000000a00 */
[----:B--2---:R-:W-:Y:S01]  /*1630*/  IMAD.U32 R4, RZ, RZ, UR4 ;  /* 0x00000004ff047e24 */ /* 0x004fe2000f8e00ff */
[----:B------:R2:W3:Y:S01]  /*1640*/  LDC.64 R14, c[0x4][R0] ;  /* 0x01000000000e7b82 */ /* 0x0004e20000000a00 */
[----:B------:R-:W-:Y:S01]  /*1650*/  IMAD.U32 R5, RZ, RZ, UR5 ;  /* 0x00000005ff057e24 */ /* 0x000fe2000f8e00ff */
[----:B------:R-:W-:Y:S01]  /*1660*/  ULDC.64 UR4, c[0x4][0x78] ;  /* 0x01001e0000047ab9 */ /* 0x000fe20000000a00 */
[----:B------:R-:W-:Y:S02]  /*1670*/  IMAD.U32 R10, RZ, RZ, UR6 ;  /* 0x00000006ff0a7e24 */ /* 0x000fe4000f8e00ff */
[----:B------:R-:W-:Y:S02]  /*1680*/  IMAD.U32 R6, RZ, RZ, UR4 ;  /* 0x00000004ff067e24 */ /* 0x000fe4000f8e00ff */
[----:B------:R-:W-:-:S02]  /*1690*/  IMAD.U32 R7, RZ, RZ, UR5 ;  /* 0x00000005ff077e24 */ /* 0x000fc4000f8e00ff */
[----:B------:R-:W-:Y:S02]  /*16a0*/  IMAD.U32 R11, RZ, RZ, UR7 ;  /* 0x00000007ff0b7e24 */ /* 0x000fe4000f8e00ff */
[----:B------:R-:W-:Y:S02]  /*16b0*/  IMAD.MOV.U32 R8, RZ, RZ, 0x1e1 ;  /* 0x000001e1ff087424 */ /* 0x000fe400078e00ff */
[----:B------:R-:W-:Y:S02]  /*16c0*/  IMAD.MOV.U32 R12, RZ, RZ, 0x1 ;  /* 0x00000001ff0c7424 */ /* 0x000fe400078e00ff */
[----:B--2---:R-:W-:-:S07]  /*16d0*/  IMAD.MOV.U32 R13, RZ, RZ, RZ ;  /* 0x000000ffff0d7224 */ /* 0x004fce00078e00ff */
[----:B------:R-:W-:-:S07]  /*16e0*/  LEPC R20, `(.L_x_20) ;  /* 0x000000001014794e */ /* 0x000fce0000000000 */
[----:B-1-3-5:R-:W-:Y:S05]  /*16f0*/  CALL.ABS.NOINC R14 ;  /* 0x000000000e007343 */ /* 0x02afea0003c00000 */
.L_x_20:
[----:B------:R-:W-:-:S13]  /*1700*/  ISETP.NE.AND P0, PT, R80, 0x3, PT ;  /* 0x000000035000780c */ /* 0x000fda0003f05270 */
[----:B------:R-:W-:Y:S05]  /*1710*/  @!P0 BRA `(.L_x_21) ;  /* 0x0000000000048947 */ /* 0x000fea0003800000 */
[----:B------:R-:W-:Y:S01]  /*1720*/  BPT.TRAP 0x1 ;  /* 0x000000040000795c */ /* 0x000fe20000300000 */
.L_x_21:
[----:B------:R-:W-:Y:S01]  /*1730*/  IMAD.U32 R3, RZ, RZ, UR40 ;  /* 0x00000028ff037e24 */ /* 0x000fe2000f8e00ff */
[----:B------:R-:W-:-:S04]  /*1740*/  SHF.L.U32 R0, R57, 0x1f, RZ ;  /* 0x0000001f39007819 */ /* 0x000fc800000006ff */
[----:B------:R-:W-:-:S04]  /*1750*/  LEA R3, R3, UR51, 0x3 ;  /* 0x0000003303037c11 */ /* 0x000fc8000f8e18ff */
[----:B------:R3:W4:Y:S01]  /*1760*/  SYNCS.PHASECHK.TRANS64.TRYWAIT P1, [R3+URZ], R0 ;  /* 0x00000000030075a7 */ /* 0x000722000802017f */
[----:B------:R-:W-:Y:S05]  /*1770*/  @!P0 BRA `(.L_x_22) ;  /* 0x0000000000048947 */ /* 0x000fea0003800000 */
[----:B------:R-:W-:Y:S01]  /*1780*/  BPT.TRAP 0x1 ;  /* 0x000000040000795c */ /* 0x000fe20000300000 */
.L_x_22:
[----:B----4-:R-:W-:Y:S05]  /*1790*/  @P1 BRA `(.L_x_23) ;  /* 0x0000000000081947 */ /* 0x010fea0003800000 */
[----:B------:R-:W4:Y:S02]  /*17a0*/  SYNCS.PHASECHK.TRANS64.TRYWAIT P1, [R3+URZ], R0 ;  /* 0x00000000030075a7 */ /* 0x000f24000802017f */
[----:B----4-:R-:W-:Y:S05]  /*17b0*/  @!P1 BRA `(.L_x_24) ;  /* 0x0000008400849947 */ /* 0x010fea0003800000 */
.L_x_23:
[----:B------:R-:W-:-:S04]  /*17c0*/  UISETP.LT.AND UP0, UPT, UR49, 0x1, UPT ;  /* 0x000000013100788c */ /* 0x000fc8000bf01270 */
[----:B------:R-:W-:-:S04]  /*17d0*/  USEL UR4, UR49, 0x1, UP0 ;  /* 0x0000000131047887 */ /* 0x000fc80008000000 */
[----:B------:R-:W-:-:S06]  /*17e0*/  UIADD3 UR4, UR49, -UR4, URZ ;  /* 0x8000000431047290 */ /* 0x000fcc000fffe03f */
[----:B---34-:R-:W-:Y:S01]  /*17f0*/  IMAD.U32 R0, RZ, RZ, UR4 ;  /* 0x00000004ff007e24 */ /* 0x018fe2000f8e00ff */
[----:B------:R-:W-:Y:S05]  /*1800*/  WARPSYNC.ALL ;  /* 0x0000000000007948 */ /* 0x000fea0003800000 */
[----:B------:R-:W-:Y:S01]  /*1810*/  ISETP.GE.AND P1, PT, R0, 0x1, PT ;  /* 0x000000010000780c */ /* 0x000fe20003f26270 */
[----:B------:R-:W-:Y:S01]  /*1820*/  UIADD3 UR4, UR51, 0x26400, URZ ;  /* 0x0002640033047890 */ /* 0x000fe2000fffe03f */
[----:B------:R-:W-:Y:S01]  /*1830*/  WARPGROUP.ARRIVE ;  /* 0x00000000000079c5 */ /* 0x000fe20000000000 */
[----:B------:R-:W-:Y:S02]  /*1840*/  ULEA UR9, UR40, UR44, 0xa ;  /* 0x0000002c28097291 */ /* 0x000fe4000f8e503f */
[----:B------:R-:W-:Y:S01]  /*1850*/  USHF.R.U32.HI UR4, URZ, 0x4, UR4 ;  /* 0x000000043f047899 */ /* 0x000fe20008011604 */
[----:B------:R-:W-:Y:S01]  /*1860*/  UMOV UR5, 0x40000040 ;  /* 0x4000004000057882 */ /* 0x000fe20000000000 */
[----:B------:R-:W-:-:S02]  /*1870*/  UMOV UR7, 0x40000040 ;  /* 0x4000004000077882 */ /* 0x000fc40000000000 */
[----:B------:R-:W-:-:S04]  /*1880*/  ULOP3.LUT UR4, UR4, 0x3fff, URZ, 0xc0, !UPT ;  /* 0x00003fff04047892 */ /* 0x000fc8000f8ec03f */
[----:B------:R-:W-:-:S03]  /*1890*/  ULOP3.LUT UR8, UR4, 0x10000, URZ, 0xfc, !UPT ;  /* 0x0001000004087892 */ /* 0x000fc6000f8efc3f */
[----:B------:R-:W-:Y:S01]  /*18a0*/  UMOV UR4, UR9 ;  /* 0x0000000900047c82 */ /* 0x000fe20008000000 */
[----:B------:R-:W-:-:S07]  /*18b0*/  ULEA UR10, UR40, UR8, 0x9 ;  /* 0x00000008280a7291 */ /* 0x000fce000f8e483f */
[----:B------:R-:W-:Y:S02]  /*18c0*/  UMOV UR6, UR10 ;  /* 0x0000000a00067c82 */ /* 0x000fe40008000000 */
[----:B------:R-:W-:Y:S01]  /*18d0*/  HGMMA.64x64x16.F32.BF16 R24, gdesc[UR4], RZ, !UPT, gsb0 ;  /* 0x00e00000041879f0 */ /* 0x000fe2000c0018ff */
[----:B------:R-:W-:Y:S02]  /*18e0*/  UIADD3 UR4, UR9, 0x2, URZ ;  /* 0x0000000209047890 */ /* 0x000fe4000fffe03f */
[----:B------:R-:W-:Y:S01]  /*18f0*/  UIADD3 UR6, UR10, 0x2, URZ ;  /* 0x000000020a067890 */ /* 0x000fe2000fffe03f */
[----:B------:R-:W-:Y:S01]  /*1900*/  UMOV UR5, 0x40000040 ;  /* 0x4000004000057882 */ /* 0x000fe20000000000 */
[----:B------:R-:W-:Y:S01]  /*1910*/  UMOV UR7, 0x40000040 ;  /* 0x4000004000077882 */ /* 0x000fe20000000000 */
[----:B------:R-:W-:Y:S02]  /*1920*/  WARPGROUP.DEPBAR.LE gsb0, 0x0 ;  /* 0x00008000000079c5 */ /* 0x000fe40000010000 */
[----:B------:R-:W-:-:S06]  /*1930*/  WARPGROUP.ARRIVE ;  /* 0x00000000000079c5 */ /* 0x000fcc0000000000 */
[----:B------:R-:W-:Y:S01]  /*1940*/  HGMMA.64x64x16.F32.BF16 R24, gdesc[UR4], R24, gsb0 ;  /* 0x00e00000041879f0 */ /* 0x000fe20008001818 */
        /* <DEDUP_REMOVED lines=13> */
[----:B------:R-:W-:Y:S03]  /*1a20*/  HGMMA.64x64x16.F32.BF16 R24, gdesc[UR4], R24, gsb0 ;  /* 0x00e00000041879f0 */ /* 0x000fe60008001818 */
[----:B------:R-:W-:Y:S02]  /*1a30*/  WARPGROUP.DEPBAR.LE gsb0, 0x0 ;  /* 0x00008000000079c5 */ /* 0x000fe40000010000 */
[----:B------:R-:W-:Y:S05]  /*1a40*/  @!P1 BRA `(.L_x_25) ;  /* 0x0000000400089947 */ /* 0x000fea0003800000 */
[----:B------:R-:W-:Y:S02]  /*1a50*/  UIADD3 UR4, UR40, 0x1, URZ ;  /* 0x0000000128047890 */ /* 0x000fe4000fffe03f */
[----:B------:R-:W-:Y:S02]  /*1a60*/  UMOV UR10, UR40 ;  /* 0x00000028000a7c82 */ /* 0x000fe40008000000 */
[----:B------:R-:W-:-:S04]  /*1a70*/  UISETP.NE.AND UP0, UPT, UR4, 0x8, UPT ;  /* 0x000000080400788c */ /* 0x000fc8000bf05270 */
[----:B------:R-:W-:Y:S02]  /*1a80*/  USEL UR5, URZ, 0x1, UP0 ;  /* 0x000000013f057887 */ /* 0x000fe40008000000 */
[----:B------:R-:W-:-:S04]  /*1a90*/  USEL UR9, UR4, URZ, UP0 ;  /* 0x0000003f04097287 */ /* 0x000fc80008000000 */
[----:B--2---:R-:W-:-:S08]  /*1aa0*/  LOP3.LUT R5, R57, UR5, RZ, 0x3c, !PT ;  /* 0x0000000539057c12 */ /* 0x004fd0000f8e3cff */
.L_x_32:
[----:B--23--:R-:W-:Y:S05]  /*1ab0*/  @!P0 BRA `(.L_x_26) ;  /* 0x0000000000048947 */ /* 0x00cfea0003800000 */
[----:B------:R-:W-:Y:S01]  /*1ac0*/  BPT.TRAP 0x1 ;  /* 0x000000040000795c */ /* 0x000fe20000300000 */
.L_x_26:
[----:B------:R-:W-:Y:S01]  /*1ad0*/  ULEA UR4, UR9, UR51, 0x3 ;  /* 0x0000003309047291 */ /* 0x000fe2000f8e183f */
[----:B------:R-:W-:-:S08]  /*1ae0*/  SHF.L.U32 R3, R5, 0x1f, RZ ;  /* 0x0000001f05037819 */ /* 0x000fd000000006ff */
[----:B------:R2:W3:Y:S01]  /*1af0*/  SYNCS.PHASECHK.TRANS64.TRYWAIT P1, [UR4], R3 ;  /* 0x00000003ff0075a7 */ /* 0x0004e20008020144 */
[----:B------:R-:W-:Y:S05]  /*1b00*/  @!P0 BRA `(.L_x_27) ;  /* 0x0000000000048947 */ /* 0x000fea0003800000 */
[----:B------:R-:W-:Y:S01]  /*1b10*/  BPT.TRAP 0x1 ;  /* 0x000000040000795c */ /* 0x000fe20000300000 */
.L_x_27:
[----:B---3--:R-:W-:Y:S05]  /*1b20*/  @P1 BRA `(.L_x_28) ;  /* 0x0000000000081947 */ /* 0x008fea0003800000 */
[----:B------:R-:W3:Y:S02]  /*1b30*/  SYNCS.PHASECHK.TRANS64.TRYWAIT P1, [UR4], R3 ;  /* 0x00000003ff0075a7 */ /* 0x000ee40008020144 */
[----:B---3--:R-:W-:Y:S05]  /*1b40*/  @!P1 BRA `(.L_x_29) ;  /* 0x0000008000b49947 */ /* 0x008fea0003800000 */
.L_x_28:
[----:B------:R-:W-:Y:S01]  /*1b50*/  ULEA UR11, UR9, UR44, 0xa ;  /* 0x0000002c090b7291 */ /* 0x000fe2000f8e503f */
[----:B------:R-:W-:Y:S01]  /*1b60*/  WARPGROUP.ARRIVE ;  /* 0x00000000000079c5 */ /* 0x000fe20000000000 */
[----:B------:R-:W-:Y:S01]  /*1b70*/  ULEA UR12, UR9, UR8, 0x9 ;  /* 0x00000008090c7291 */ /* 0x000fe2000f8e483f */
[----:B------:R-:W-:Y:S01]  /*1b80*/  UMOV UR5, 0x40000040 ;  /* 0x4000004000057882 */ /* 0x000fe20000000000 */
[----:B------:R-:W-:-:S03]  /*1b90*/  UMOV UR7, 0x40000040 ;  /* 0x4000004000077882 */ /* 0x000fc60000000000 */
[----:B------:R-:W-:Y:S02]  /*1ba0*/  UMOV UR4, UR11 ;  /* 0x0000000b00047c82 */ /* 0x000fe40008000000 */
[----:B------:R-:W-:Y:S02]  /*1bb0*/  UMOV UR6, UR12 ;  /* 0x0000000c00067c82 */ /* 0x000fe40008000000 */
[----:B------:R-:W-:Y:S01]  /*1bc0*/  HGMMA.64x64x16.F32.BF16 R24, gdesc[UR4], R24, gsb0 ;  /* 0x00e00000041879f0 */ /* 0x000fe20008001818 */
[----:B------:R-:W-:Y:S02]  /*1bd0*/  UIADD3 UR4, UR11, 0x2, URZ ;  /* 0x000000020b047890 */ /* 0x000fe4000fffe03f */
[----:B------:R-:W-:Y:S01]  /*1be0*/  UIADD3 UR6, UR12, 0x2, URZ ;  /* 0x000000020c067890 */ /* 0x000fe2000fffe03f */
[----:B------:R-:W-:Y:S01]  /*1bf0*/  UMOV UR5, 0x40000040 ;  /* 0x4000004000057882 */ /* 0x000fe20000000000 */
[----:B------:R-:W-:Y:S01]  /*1c00*/  UMOV UR7, 0x40000040 ;  /* 0x4000004000077882 */ /* 0x000fe20000000000 */
[----:B------:R-:W-:-:S02]  /*1c10*/  WARPGROUP.DEPBAR.LE gsb0, 0x0 ;  /* 0x00008000000079c5 */ /* 0x000fc40000010000 */
        /* <DEDUP_REMOVED lines=18> */
[----:B------:R-:W-:Y:S01]  /*1d40*/  BPT.TRAP 0x1 ;  /* 0x000000040000795c */ /* 0x000fe20000300000 */
.L_x_30:
[----:B------:R-:W-:Y:S01]  /*1d50*/  ULEA UR4, UR10, UR51, 0x3 ;  /* 0x000000330a047291 */ /* 0x000fe2000f8e183f */
[----:B------:R-:W-:-:S03]  /*1d60*/  ISETP.GT.U32.AND P1, PT, R22, 0x1, PT ;  /* 0x000000011600780c */ /* 0x000fc60003f24070 */
[----:B------:R-:W-:-:S04]  /*1d70*/  UIADD3 UR4, UR4, 0x40, URZ ;  /* 0x0000004004047890 */ /* 0x000fc8000fffe03f */
[----:B------:R-:W-:-:S09]  /*1d80*/  UPRMT UR4, URZ, 0x654, UR4 ;  /* 0x000006543f047896 */ /* 0x000fd20008000004 */
[----:B------:R-:W-:Y:S01]  /*1d90*/  SYNCS.ARRIVE.TRANS64.RED.A1T0 RZ, [UR4], RZ ;  /* 0x000000ffffff79a7 */ /* 0x000fe20008100404 */
[----:B------:R-:W-:Y:S05]  /*1da0*/  @P1 BRA `(.L_x_31) ;  /* 0x0000000000041947 */ /* 0x000fea0003800000 */
[----:B------:R-:W-:Y:S01]  /*1db0*/  BPT.TRAP 0x1 ;  /* 0x000000040000795c */ /* 0x000fe20000300000 */
.L_x_31:
[----:B------:R-:W-:Y:S01]  /*1dc0*/  UIADD3 UR9, UR9, 0x1, URZ ;  /* 0x0000000109097890 */ /* 0x000fe2000fffe03f */
[C---:B------:R-:W-:Y:S01]  /*1dd0*/  ISETP.GT.AND P1, PT, R0.reuse, 0x1, PT ;  /* 0x000000010000780c */ /* 0x040fe20003f24270 */
[----:B------:R-:W-:Y:S01]  /*1de0*/  UIADD3 UR10, UR10, 0x1, URZ ;  /* 0x000000010a0a7890 */ /* 0x000fe2000fffe03f */
[----:B------:R-:W-:Y:S01]  /*1df0*/  VIADD R0, R0, 0xffffffff ;  /* 0xffffffff00007836 */ /* 0x000fe20000000000 */
[----:B------:R-:W-:Y:S02]  /*1e00*/  UISETP.NE.AND UP0, UPT, UR9, 0x8, UPT ;  /* 0x000000080900788c */ /* 0x000fe4000bf05270 */
[----:B------:R-:W-:Y:S02]  /*1e10*/  UISETP.NE.AND UP1, UPT, UR10, 0x8, UPT ;  /* 0x000000080a00788c */ /* 0x000fe4000bf25270 */
[----:B------:R-:W-:Y:S02]  /*1e20*/  USEL UR4, URZ, 0x1, UP0 ;  /* 0x000000013f047887 */ /* 0x000fe40008000000 */
[----:B------:R-:W-:-:S02]  /*1e30*/  USEL UR9, UR9, URZ, UP0 ;  /* 0x0000003f09097287 */ /* 0x000fc40008000000 */
[----:B------:R-:W-:Y:S02]  /*1e40*/  USEL UR10, UR10, URZ, UP1 ;  /* 0x0000003f0a0a7287 */ /* 0x000fe40008800000 */
[----:B------:R-:W-:Y:S01]  /*1e50*/  LOP3.LUT R5, R5, UR4, RZ, 0x3c, !PT ;  /* 0x0000000405057c12 */ /* 0x000fe2000f8e3cff */
[----:B------:R-:W-:Y:S09]  /*1e60*/  @P1 BRA `(.L_x_32) ;  /* 0xfffffffc00101947 */ /* 0x000ff2000383ffff */
.L_x_25:
[----:B------:R-:W4:Y:S02]  /*1e70*/  LDC R0, c[0x0][0x28c] ;  /* 0x0000a300ff007b82 */ /* 0x000f240000000800 */
[----:B----4-:R-:W-:-:S13]  /*1e80*/  ISETP.GE.AND P1, PT, R0, 0x1, PT ;  /* 0x000000010000780c */ /* 0x010fda0003f26270 */
[----:B------:R-:W-:Y:S05]  /*1e90*/  @!P1 BRA `(.L_x_33) ;  /* 0x0000000000349947 */ /* 0x000fea0003800000 */
[----:B------:R-:W-:Y:S05]  /*1ea0*/  @!P0 BRA `(.L_x_34) ;  /* 0x0000000000048947 */ /* 0x000fea0003800000 */
[----:B------:R-:W-:Y:S01]  /*1eb0*/  BPT.TRAP 0x1 ;  /* 0x000000040000795c */ /* 0x000fe20000300000 */
.L_x_34:
[----:B------:R-:W-:Y:S01]  /*1ec0*/  UISETP.LT.AND UP0, UPT, UR49, 0x1, UPT ;  /* 0x000000013100788c */ /* 0x000fe2000bf01270 */
[----:B------:R-:W-:-:S03]  /*1ed0*/  ISETP.GT.U32.AND P0, PT, R22, 0x1, PT ;  /* 0x000000011600780c */ /* 0x000fc60003f04070 */
[----:B------:R-:W-:-:S04]  /*1ee0*/  USEL UR4, UR49, 0x1, UP0 ;  /* 0x0000000131047887 */ /* 0x000fc80008000000 */
[----:B------:R-:W-:-:S04]  /*1ef0*/  UIADD3 UR4, UR40, UR49, -UR4 ;  /* 0x0000003128047290 */ /* 0x000fc8000fffe804 */
[----:B------:R-:W-:-:S04]  /*1f00*/  USHF.L.U32 UR4, UR4, 0x3, URZ ;  /* 0x0000000304047899 */ /* 0x000fc8000800063f */
[----:B------:R-:W-:-:S04]  /*1f10*/  ULOP3.LUT UR4, UR4, 0x38, URZ, 0xc0, !UPT ;  /* 0x0000003804047892 */ /* 0x000fc8000f8ec03f */
[----:B------:R-:W-:-:S04]  /*1f20*/  UIADD3 UR4, UR51, 0x40, UR4 ;  /* 0x0000004033047890 */ /* 0x000fc8000fffe004 */
[----:B------:R-:W-:-:S09]  /*1f30*/  UPRMT UR4, URZ, 0x654, UR4 ;  /* 0x000006543f047896 */ /* 0x000fd20008000004 */
[----:B------:R-:W-:Y:S01]  /*1f40*/  SYNCS.ARRIVE.TRANS64.RED.A1T0 RZ, [UR4], RZ ;  /* 0x000000ffffff79a7 */ /* 0x000fe20008100404 */
[----:B------:R-:W-:Y:S05]  /*1f50*/  @P0 BRA `(.L_x_33) ;  /* 0x0000000000040947 */ /* 0x000fea0003800000 */
[----:B------:R-:W-:Y:S01]  /*1f60*/  BPT.TRAP 0x1 ;  /* 0x000000040000795c */ /* 0x000fe20000300000 */
.L_x_33:
[----:B------:R-:W-:Y:S01]  /*1f70*/  UIADD3 UR4, UR51, 0x200, URZ ;  /* 0x0000020033047890 */ /* 0x000fe2000fffe03f */
[----:B------:R-:W-:Y:S02]  /*1f80*/  R2UR UR46, R23 ;  /* 0x00000000172e72ca */ /* 0x000fe400000e0000 */
[----:B------:R-:W-:Y:S01]  /*1f90*/  R2UR UR45, R60 ;  /* 0x000000003c2d72ca */ /* 0x000fe200000e0000 */
[----:B------:R-:W-:-:S06]  /*1fa0*/  ULOP3.LUT UP0, URZ, UR4, 0x1bf, URZ, 0xc0, !UPT ;  /* 0x000001bf043f7892 */ /* 0x000fcc000f80c03f */
[----:B------:R-:W-:-:S04]  /*1fb0*/  PLOP3.LUT P0, PT, PT, PT, UP0, 0x80, 0x0 ;  /* 0x000000000000781c */ /* 0x000fc80003f0f008 */
[----:B------:R-:W-:Y:S02]  /*1fc0*/  USHF.L.U32 UR46, UR46, 0x7, URZ ;  /* 0x000000072e2e7899 */ /* 0x000fe4000800063f */
[----:B------:R-:W-:-:S07]  /*1fd0*/  USHF.L.U32 UR45, UR45, 0x6, URZ ;  /* 0x000000062d2d7899 */ /* 0x000fce000800063f */
[----:B------:R-:W-:Y:S05]  /*1fe0*/  @!P0 BRA `(.L_x_35) ;  /* 0x00000000007c8947 */ /* 0x000fea0003800000 */
[----:B------:R-:W-:Y:S01]  /*1ff0*/  MOV R23, 0x0 ;  /* 0x0000000000177802 */ /* 0x000fe20000000f00 */
[----:B------:R-:W-:Y:S01]  /*2000*/  ULDC.64 UR4, c[0x4][0x80] ;  /* 0x0100200000047ab9 */ /* 0x000fe20000000a00 */
[----:B------:R-:W-:Y:S01]  /*2010*/  ULDC.64 UR6, c[0x4][0x10] ;  /* 0x0100040000067ab9 */ /* 0x000fe20000000a00 */
[----:B--23--:R-:W-:Y:S01]  /*2020*/  IMAD.U32 R4, RZ, RZ, UR4 ;  /* 0x00000004ff047e24 */ /* 0x00cfe2000f8e00ff */
[----:B------:R2:W3:Y:S01]  /*2030*/  LDC.64 R14, c[0x4][R23] ;  /* 0x01000000170e7b82 */ /* 0x0004e20000000a00 */
[----:B------:R-:W-:Y:S01]  /*2040*/  MOV R5, UR5 ;  /* 0x0000000500057c02 */ /* 0x000fe20008000f00 */
        /* <DEDUP_REMOVED lines=10> */
.L_x_36:
[----:B------:R1:W2:Y:S01]  /*20f0*/  LDC.64 R14, c[0x4][R23] ;  /* 0x01000000170e7b82 */ /* 0x0002a20000000a00 */
[----:B------:R-:W-:Y:S01]  /*2100*/  ULDC.64 UR4, c[0x4][0x80] ;  /* 0x0100200000047ab9 */ /* 0x000fe20000000a00 */
[----:B------:R-:W-:Y:S01]  /*2110*/  ULDC.64 UR6, c[0x4][0x10] ;  /* 0x0100040000067ab9 */ /* 0x000fe20000000a00 */
[----:B------:R-:W-:Y:S02]  /*2120*/  IMAD.U32 R4, RZ, RZ, UR4 ;  /* 0x00000004ff047e24 */ /* 0x000fe4000f8e00ff */
        /* <DEDUP_REMOVED lines=8> */
[----:B-1----:R-:W-:-:S07]  /*21b0*/  IMAD.MOV.U32 R13, RZ, RZ, RZ ;  /* 0x000000ffff0d7224 */ /* 0x002fce00078e00ff */
[----:B------:R-:W-:-:S07]  /*21c0*/  LEPC R20, `(.L_x_35) ;  /* 0x000000001014794e */ /* 0x000fce0000000000 */
[----:B--2---:R-:W-:Y:S05]  /*21d0*/  CALL.ABS.NOINC R14 ;  /* 0x000000000e007343 */ /* 0x004fea0003c00000 */
.L_x_35:
[----:B------:R-:W-:Y:S02]  /*21e0*/  ULDC.64 UR4, c[0x0][0x590] ;  /* 0x0001640000047ab9 */ /* 0x000fe40000000a00 */
[----:B------:R-:W-:Y:S02]  /*21f0*/  IMAD.U32 R84, RZ, RZ, UR4 ;  /* 0x00000004ff547e24 */ /* 0x000fe4000f8e00ff */
[----:B------:R-:W-:-:S03]  /*2200*/  IMAD.U32 R85, RZ, RZ, UR5 ;  /* 0x00000005ff557e24 */ /* 0x000fc6000f8e00ff */
[----:B------:R-:W-:-:S04]  /*2210*/  ISETP.NE.U32.AND P2, PT, R84, RZ, PT ;  /* 0x000000ff5400720c */ /* 0x000fc80003f45070 */
[----:B------:R-:W-:-:S13]  /*2220*/  ISETP.NE.AND.EX P2, PT, R85, RZ, PT, P2 ;  /* 0x000000ff5500720c */ /* 0x000fda0003f45320 */
[----:B------:R-:W-:Y:S05]  /*2230*/  @!P2 BRA `(.L_x_37) ;  /* 0x000000000034a947 */ /* 0x000fea0003800000 */
[----:B------:R-:W-:Y:S02]  /*2240*/  ULDC.64 UR4, c[0x0][0x588] ;  /* 0x0001620000047ab9 */ /* 0x000fe40000000a00 */
[----:B------:R-:W-:-:S04]  /*2250*/  ISETP.NE.U32.AND P0, PT, RZ, UR4, PT ;  /* 0x00000004ff007c0c */ /* 0x000fc8000bf05070 */
[----:B------:R-:W-:-:S13]  /*2260*/  ISETP.NE.AND.EX P0, PT, RZ, UR5, PT, P0 ;  /* 0x00000005ff007c0c */ /* 0x000fda000bf05300 */
[----:B------:R-:W-:Y:S05]  /*2270*/  @!P0 BRA `(.L_x_38) ;  /* 0x0000000000188947 */ /* 0x000fea0003800000 */
[----:B--23--:R-:W2:Y:S01]  /*2280*/  LDC.64 R4, c[0x0][0x588] ;  /* 0x00016200ff047b82 */ /* 0x00cea20000000a00 */
[----:B------:R-:W-:-:S04]  /*2290*/  IMAD R3, R84, UR47, RZ ;  /* 0x0000002f54037c24 */ /* 0x000fc8000f8e02ff */
[----:B--2---:R-:W-:-:S05]  /*22a0*/  IMAD.WIDE R4, R3, 0x4, R4 ;  /* 0x0000000403047825 */ /* 0x004fca00078e0204 */
[----:B-----5:R4:W5:Y:S01]  /*22b0*/  LDG.E R58, desc[UR52][R4.64] ;  /* 0x00000034043a7981 */ /* 0x020962000c1e1900 */
[----:B------:R-:W-:Y:S01]  /*22c0*/  IMAD.MOV.U32 R56, RZ, RZ, 0x1 ;  /* 0x00000001ff387424 */ /* 0x000fe200078e00ff */
[----:B------:R-:W-:Y:S06]  /*22d0*/  BRA `(.L_x_37) ;  /* 0x00000000000c7947 */ /* 0x000fec0003800000 */
.L_x_38:
[----:B------:R-:W-:Y:S01]  /*22e0*/  ULDC UR4, c[0x0][0x580] ;  /* 0x0001600000047ab9 */ /* 0x000fe20000000800 */
[----:B------:R-:W-:Y:S02]  /*22f0*/  IMAD.MOV.U32 R56, RZ, RZ, 0x1 ;  /* 0x00000001ff387424 */ /* 0x000fe400078e00ff */
[----:B-----5:R-:W-:-:S07]  /*2300*/  IMAD.U32 R58, RZ, RZ, UR4 ;  /* 0x00000004ff3a7e24 */ /* 0x020fce000f8e00ff */
.L_x_37:
[----:B------:R-:W1:Y:S02]  /*2310*/  LDC.64 R6, c[0x0][0x5b0] ;  /* 0x00016c00ff067b82 */ /* 0x000e640000000a00 */
[----:B-1----:R-:W-:-:S04]  /*2320*/  ISETP.NE.U32.AND P0, PT, R6, RZ, PT ;  /* 0x000000ff0600720c */ /* 0x002fc80003f05070 */
[----:B------:R-:W-:-:S13]  /*2330*/  ISETP.NE.AND.EX P0, PT, R7, RZ, PT, P0 ;  /* 0x000000ff0700720c */ /* 0x000fda0003f05300 */
[----:B------:R-:W-:Y:S05]  /*2340*/  @!P0 BRA `(.L_x_39) ;  /* 0x00000000002c8947 */ /* 0x000fea0003800000 */
[----:B------:R-:W-:Y:S02]  /*2350*/  ULDC.64 UR4, c[0x0][0x5a8] ;  /* 0x00016a0000047ab9 */ /* 0x000fe40000000a00 */
[----:B------:R-:W-:-:S04]  /*2360*/  ISETP.NE.U32.AND P0, PT, RZ, UR4, PT ;  /* 0x00000004ff007c0c */ /* 0x000fc8000bf05070 */
[----:B------:R-:W-:-:S13]  /*2370*/  ISETP.NE.AND.EX P0, PT, RZ, UR5, PT, P0 ;  /* 0x00000005ff007c0c */ /* 0x000fda000bf05300 */
[----:B------:R-:W-:Y:S05]  /*2380*/  @!P0 BRA `(.L_x_40) ;  /* 0x0000000000148947 */ /* 0x000fea0003800000 */
[----:B--234-:R-:W1:Y:S01]  /*2390*/  LDC.64 R4, c[0x0][0x5a8] ;  /* 0x00016a00ff047b82 */ /* 0x01ce620000000a00 */
[----:B------:R-:W-:-:S04]  /*23a0*/  IMAD R3, R6, UR47, RZ ;  /* 0x0000002f06037c24 */ /* 0x000fc8000f8e02ff */
[----:B-1----:R-:W-:-:S05]  /*23b0*/  IMAD.WIDE R4, R3, 0x4, R4 ;  /* 0x0000000403047825 */ /* 0x002fca00078e0204 */
[----:B-----5:R1:W5:Y:S01]  /*23c0*/  LDG.E R59, desc[UR52][R4.64] ;  /* 0x00000034043b7981 */ /* 0x020362000c1e1900 */
[----:B------:R-:W-:Y:S05]  /*23d0*/  BRA `(.L_x_39) ;  /* 0x0000000000087947 */ /* 0x000fea0003800000 */
.L_x_40:
[----:B------:R-:W-:Y:S02]  /*23e0*/  ULDC UR4, c[0x0][0x5a0] ;  /* 0x0001680000047ab9 */ /* 0x000fe40000000800 */
[----:B-----5:R-:W-:-:S07]  /*23f0*/  IMAD.U32 R59, RZ, RZ, UR4 ;  /* 0x00000004ff3b7e24 */ /* 0x020fce000f8e00ff */
.L_x_39:
[----:B------:R-:W-:Y:S01]  /*2400*/  ULDC.64 UR4, c[0x0][0x588] ;  /* 0x0001620000047ab9 */ /* 0x000fe20000000a00 */
[----:B------:R-:W-:Y:S01]  /*2410*/  ISETP.NE.U32.AND P1, PT, R84, RZ, PT ;  /* 0x000000ff5400720c */ /* 0x000fe20003f25070 */
[----:B------:R-:W-:Y:S02]  /*2420*/  UISETP.NE.U32.AND UP0, UPT, UR4, URZ, UPT ;  /* 0x0000003f0400728c */ /* 0x000fe4000bf05070 */
[----:B------:R-:W-:Y:S02]  /*2430*/  ISETP.NE.U32.AND P3, PT, RZ, UR4, PT ;  /* 0x00000004ff007c0c */ /* 0x000fe4000bf65070 */
[----:B------:R-:W-:Y:S01]  /*2440*/  ISETP.NE.AND.EX P5, PT, R85, RZ, PT, P1 ;  /* 0x000000ff5500720c */ /* 0x000fe20003fa5310 */
[----:B------:R-:W-:Y:S02]  /*2450*/  UISETP.NE.AND.EX UP0, UPT, UR5, URZ, UPT, UP0 ;  /* 0x0000003f0500728c */ /* 0x000fe4000bf05300 */
[----:B------:R-:W-:Y:S02]  /*2460*/  ISETP.NE.AND.EX P3, PT, RZ, UR5, PT, P3 ;  /* 0x00000005ff007c0c */ /* 0x000fe4000bf65330 */
[----:B------:R-:W-:-:S02]  /*2470*/  PLOP3.LUT P0, PT, PT, PT, PT, 0x8, 0x0 ;  /* 0x000000000000781c */ /* 0x000fc40003f0e170 */
[----:B------:R-:W-:-:S04]  /*2480*/  PLOP3.LUT P4, PT, PT, PT, UP0, 0x80, 0x0 ;  /* 0x000000000000781c */ /* 0x000fc80003f8f008 */
[----:B------:R-:W-:-:S05]  /*2490*/  PLOP3.LUT P4, PT, P4, PT, PT, 0x8, 0x0 ;  /* 0x000000000000781c */ /* 0x000fca000278e170 */
[----:B------:R-:W-:Y:S08]  /*24a0*/  @P3 BRA P5, `(.L_x_41) ;  /* 0x0000000000243947 */ /* 0x000ff00002800000 */
[----:B------:R-:W-:Y:S04]  /*24b0*/  BSSY B0, `(.L_x_41) ;  /* 0x0000008000007945 */ /* 0x000fe80003800000 */
[----:B------:R-:W-:Y:S05]  /*24c0*/  @!P2 BRA `(.L_x_42) ;  /* 0x000000000014a947 */ /* 0x000fea0003800000 */
[----:B------:R-:W-:Y:S02]  /*24d0*/  LOP3.LUT P3, RZ, R56, 0xff, RZ, 0xc0, !PT ;  /* 0x000000ff38ff7812 */ /* 0x000fe4000786c0ff */
[----:B------:R-:W-:-:S11]  /*24e0*/  PLOP3.LUT P0, PT, P4, PT, PT, 0x80, 0x0 ;  /* 0x000000000000781c */ /* 0x000fd6000270f070 */
[----:B------:R-:W-:Y:S05]  /*24f0*/  @!P3 BRA `(.L_x_43) ;  /* 0x00000000000cb947 */ /* 0x000fea0003800000 */
[----:B-----5:R-:W-:Y:S01]  /*2500*/  FSETP.EQ.AND P0, PT, R58, RZ, PT ;  /* 0x000000ff3a00720b */ /* 0x020fe20003f02000 */
[----:B------:R-:W-:-:S12]  /*2510*/  BRA `(.L_x_43) ;  /* 0x0000000000047947 */ /* 0x000fd80003800000 */
.L_x_42:
[----:B-----5:R-:W-:-:S13]  /*2520*/  FSETP.EQ.AND P0, PT, R58, RZ, PT ;  /* 0x000000ff3a00720b */ /* 0x020fda0003f02000 */
.L_x_43:
[----:B------:R-:W-:Y:S05]  /*2530*/  BSYNC B0 ;  /* 0x0000000000007941 */ /* 0x000fea0003800000 */
.L_x_41:
[----:B------:R-:W-:Y:S04]  /*2540*/  BSSY B0, `(.L_x_44) ;  /* 0x0000007000007945 */ /* 0x000fe80003800000 */
[----:B------:R-:W-:Y:S05]  /*2550*/  @!P2 BRA `(.L_x_45) ;  /* 0x000000000010a947 */ /* 0x000fea0003800000 */
[----:B------:R-:W-:-:S13]  /*2560*/  LOP3.LUT P2, RZ, R56, 0xff, RZ, 0xc0, !PT ;  /* 0x000000ff38ff7812 */ /* 0x000fda000784c0ff */
[----:B------:R-:W-:Y:S05]  /*2570*/  @!P2 BRA `(.L_x_46) ;  /* 0x00000000000ca947 */ /* 0x000fea0003800000 */
[----:B-----5:R-:W-:Y:S01]  /*2580*/  FSETP.EQ.AND P4, PT, R58, RZ, PT ;  /* 0x000000ff3a00720b */ /* 0x020fe20003f82000 */
[----:B------:R-:W-:-:S12]  /*2590*/  BRA `(.L_x_46) ;  /* 0x0000000000047947 */ /* 0x000fd80003800000 */
.L_x_45:
[----:B-----5:R-:W-:-:S13]  /*25a0*/  FSETP.EQ.AND P4, PT, R58, RZ, PT ;  /* 0x000000ff3a00720b */ /* 0x020fda0003f82000 */
.L_x_46:
[----:B------:R-:W-:Y:S05]  /*25b0*/  BSYNC B0 ;  /* 0x0000000000007941 */ /* 0x000fea0003800000 */
.L_x_44:
[----:B------:R-:W-:Y:S01]  /*25c0*/  ULOP3.LUT UR4, UR48, 0x1, URZ, 0x3c, !UPT ;  /* 0x0000000130047892 */ /* 0x000fe2000f8e3c3f */
[----:B------:R-:W-:Y:S01]  /*25d0*/  BSSY B0, `(.L_x_47) ;  /* 0x0000030000007945 */ /* 0x000fe20003800000 */
[----:B------:R-:W-:Y:S01]  /*25e0*/  IMAD.U32 R60, RZ, RZ, UR43 ;  /* 0x0000002bff3c7e24 */ /* 0x000fe2000f8e00ff */
[----:B------:R-:W-:Y:S02]  /*25f0*/  CS2R R6, SRZ ;  /* 0x0000000000067805 */ /* 0x000fe4000001ff00 */
[----:B-1234-:R-:W-:Y:S02]  /*2600*/  CS2R R4, SRZ ;  /* 0x0000000000047805 */ /* 0x01efe4000001ff00 */
[----:B------:R-:W-:Y:S01]  /*2610*/  CS2R R10, SRZ ;  /* 0x00000000000a7805 */ /* 0x000fe2000001ff00 */
[----:B------:R-:W-:Y:S01]  /*2620*/  IMAD.U32 R13, RZ, RZ, UR4 ;  /* 0x00000004ff0d7e24 */ /* 0x000fe2000f8e00ff */
[----:B------:R-:W-:Y:S01]  /*2630*/  CS2R R8, SRZ ;  /* 0x0000000000087805 */ /* 0x000fe2000001ff00 */
[----:B------:R-:W-:Y:S06]  /*2640*/  @P0 BRA `(.L_x_48) ;  /* 0x0000000000a00947 */ /* 0x000fec0003800000 */
[----:B------:R-:W-:-:S13]  /*2650*/  ISETP.NE.AND P2, PT, R82, 0x3, PT ;  /* 0x000000035200780c */ /* 0x000fda0003f45270 */
[----:B------:R-:W-:Y:S05]  /*2660*/  @!P2 BRA `(.L_x_49) ;  /* 0x000000000004a947 */ /* 0x000fea0003800000 */
[----:B------:R-:W-:Y:S01]  /*2670*/  BPT.TRAP 0x1 ;  /* 0x000000040000795c */ /* 0x000fe20000300000 */
.L_x_49:
[----:B------:R-:W-:Y:S01]  /*2680*/  IMAD.U32 R3, RZ, RZ, UR43 ;  /* 0x0000002bff037e24 */ /* 0x000fe2000f8e00ff */
[----:B------:R-:W-:Y:S02]  /*2690*/  SHF.L.U32 R0, R13, 0x1f, RZ ;  /* 0x0000001f0d007819 */ /* 0x000fe400000006ff */
[----:B------:R-:W-:Y:S02]  /*26a0*/  CS2R R6, SRZ ;  /* 0x0000000000067805 */ /* 0x000fe4000001ff00 */
[----:B------:R-:W-:-:S04]  /*26b0*/  LEA R3, R3, UR51, 0x3 ;  /* 0x0000003303037c11 */ /* 0x000fc8000f8e18ff */
[----:B------:R-:W1:Y:S02]  /*26c0*/  SYNCS.PHASECHK.TRANS64.TRYWAIT P2, [R3+URZ+0x80], R0 ;  /* 0x00008000030075a7 */ /* 0x000e64000804017f */
[----:B-1----:R-:W-:Y:S05]  /*26d0*/  @!P2 BRA `(.L_x_50) ;  /* 0x0000007400e8a947 */ /* 0x002fea0003800000 */
.L_x_137:
[----:B------:R-:W-:Y:S02]  /*26e0*/  CS2R R4, SRZ ;  /* 0x0000000000047805 */ /* 0x000fe4000001ff00 */
[----:B------:R-:W-:Y:S02]  /*26f0*/  CS2R R10, SRZ ;  /* 0x00000000000a7805 */ /* 0x000fe4000001ff00 */
[----:B------:R-:W-:Y:S01]  /*2700*/  CS2R R8, SRZ ;  /* 0x0000000000087805 */ /* 0x000fe2000001ff00 */
[----:B------:R-:W-:Y:S06]  /*2710*/  @P4 BRA `(.L_x_51) ;  /* 0x0000000000544947 */ /* 0x000fec0003800000 */
[C---:B-1----:R-:W-:Y:S01]  /*2720*/  IMAD.SHL.U32 R0, R18.reuse, 0x10, RZ ;  /* 0x0000001012007824 */ /* 0x042fe200078e00ff */
[----:B------:R-:W-:Y:S01]  /*2730*/  SHF.R.U32.HI R5, RZ, 0x1, R18 ;  /* 0x00000001ff057819 */ /* 0x000fe20000011612 */
[C---:B------:R-:W-:Y:S01]  /*2740*/  IMAD.SHL.U32 R3, R18.reuse, 0x20, RZ ;  /* 0x0000002012037824 */ /* 0x040fe200078e00ff */
[C---:B------:R-:W-:Y:S01]  /*2750*/  LOP3.LUT P2, RZ, R18.reuse, 0x4, RZ, 0xc0, !PT ;  /* 0x0000000412ff7812 */ /* 0x040fe2000784c0ff */
[----:B------:R-:W-:Y:S01]  /*2760*/  IMAD.SHL.U32 R7, R18, 0x4, RZ ;  /* 0x0000000412077824 */ /* 0x000fe200078e00ff */
[----:B------:R-:W-:Y:S01]  /*2770*/  LOP3.LUT R0, R0, 0xe00, RZ, 0xc0, !PT ;  /* 0x00000e0000007812 */ /* 0x000fe200078ec0ff */
[----:B------:R-:W-:Y:S05]  /*2780*/  WARPSYNC.ALL ;  /* 0x0000000000007948 */ /* 0x000fea0003800000 */
[----:B------:R-:W-:-:S02]  /*2790*/  LOP3.LUT R4, R3, 0xc0, RZ, 0xc0, !PT ;  /* 0x000000c003047812 */ /* 0x000fc400078ec0ff */
[----:B------:R-:W-:Y:S02]  /*27a0*/  LOP3.LUT R0, R0, 0x20, R3, 0xf8, !PT ;  /* 0x0000002000007812 */ /* 0x000fe400078ef803 */
[----:B------:R-:W-:Y:S02]  /*27b0*/  LOP3.LUT R4, R4, 0x8, R5, 0xf8, !PT ;  /* 0x0000000804047812 */ /* 0x000fe400078ef805 */
[----:B------:R-:W-:Y:S01]  /*27c0*/  LOP3.LUT R0, R0, 0x100, R3, 0xf8, !PT ;  /* 0x0000010000007812 */ /* 0x000fe200078ef803 */
[----:B------:R-:W-:Y:S01]  /*27d0*/  IMAD.U32 R3, RZ, RZ, UR43 ;  /* 0x0000002bff037e24 */ /* 0x000fe2000f8e00ff */
[----:B------:R-:W-:-:S04]  /*27e0*/  LOP3.LUT R7, R4, 0x18, R7, 0x78, !PT ;  /* 0x0000001804077812 */ /* 0x000fc800078e7807 */
[----:B------:R-:W-:-:S05]  /*27f0*/  LOP3.LUT R0, R0, R7, RZ, 0xfc, !PT ;  /* 0x0000000700007212 */ /* 0x000fca00078efcff */
[----:B------:R-:W-:-:S05]  /*2800*/  IMAD R0, R3, 0x1000, R0 ;  /* 0x0000100003007824 */ /* 0x000fca00078e0200 */
[----:B------:R-:W-:-:S05]  /*2810*/  LEA R0, R0, UR51, 0x1 ;  /* 0x0000003300007c11 */ /* 0x000fca000f8e08ff */
[C---:B------:R-:W-:Y:S01]  /*2820*/  VIADD R3, R0.reuse, 0x200 ;  /* 0x0000020000037836 */ /* 0x040fe20000000000 */
[----:B------:R2:W3:Y:S01]  /*2830*/  LDSM.16.M88.4 R8, [R0+0x200] ;  /* 0x000200000008783b */ /* 0x0004e20000000200 */
[----:B------:R-:W-:Y:S02]  /*2840*/  VIADD R4, R0, 0x220 ;  /* 0x0000022000047836 */ /* 0x000fe40000000000 */
[----:B------:R-:W-:-:S06]  /*2850*/  @P2 VIADD R4, R3, 0xffffffe0 ;  /* 0xffffffe003042836 */ /* 0x000fcc0000000000 */
[----:B--2---:R-:W4:Y:S02]  /*2860*/  LDSM.16.M88.4 R4, [R4] ;  /* 0x000000000404783b */ /* 0x004f240000000200 */
.L_x_51:
[----:B------:R-:W-:-:S04]  /*2870*/  UIADD3 UR4, UR43, 0x1, URZ ;  /* 0x000000012b047890 */ /* 0x000fc8000fffe03f */
[----:B------:R-:W-:-:S04]  /*2880*/  UISETP.NE.AND UP0, UPT, UR4, 0x3, UPT ;  /* 0x000000030400788c */ /* 0x000fc8000bf05270 */
[----:B------:R-:W-:Y:S02]  /*2890*/  USEL UR5, URZ, 0x1, UP0 ;  /* 0x000000013f057887 */ /* 0x000fe40008000000 */
[----:B------:R-:W-:-:S04]  /*28a0*/  USEL UR4, UR4, URZ, UP0 ;  /* 0x0000003f04047287 */ /* 0x000fc80008000000 */
[----:B------:R-:W-:Y:S02]  /*28b0*/  LOP3.LUT R13, R13, UR5, RZ, 0x3c, !PT ;  /* 0x000000050d0d7c12 */ /* 0x000fe4000f8e3cff */
[----:B------:R-:W-:-:S07]  /*28c0*/  IMAD.U32 R60, RZ, RZ, UR4 ;  /* 0x00000004ff3c7e24 */ /* 0x000fce000f8e00ff */
.L_x_48:
[----:B------:R-:W-:Y:S05]  /*28d0*/  BSYNC B0 ;  /* 0x0000000000007941 */ /* 0x000fea0003800000 */
.L_x_47:
[C---:B---3--:R-:W-:Y:S01]  /*28e0*/  IMAD.U32 R23, R9.reuse, 0x10000, RZ ;  /* 0x0001000009177824 */ /* 0x048fe200078e00ff */
[----:B------:R-:W-:Y:S01]  /*28f0*/  LOP3.LUT R9, R9, 0xffff0000, RZ, 0xc0, !PT ;  /* 0xffff000009097812 */ /* 0x000fe200078ec0ff */
[----:B-1----:R-:W-:Y:S01]  /*2900*/  IMAD.MOV.U32 R0, RZ, RZ, 0x38eb4c3a ;  /* 0x38eb4c3aff007424 */ /* 0x002fe200078e00ff */
[----:B------:R-:W-:Y:S01]  /*2910*/  LOP3.LUT R65, R10, 0xffff0000, RZ, 0xc0, !PT ;  /* 0xffff00000a417812 */ /* 0x000fe200078ec0ff */
[----:B-----5:R-:W-:Y:S01]  /*2920*/  FMUL R23, R58, R23 ;  /* 0x000000173a177220 */ /* 0x020fe20000400000 */
[----:B------:R-:W-:Y:S01]  /*2930*/  IMAD.MOV.U32 R3, RZ, RZ, 0x3aae005b ;  /* 0x3aae005bff037424 */ /* 0x000fe200078e00ff */
[----:B------:R-:W-:Y:S01]  /*2940*/  SHF.R.U32.HI R99, RZ, 0x1, R18 ;  /* 0x00000001ff637819 */ /* 0x000fe20000011612 */
[----:B------:R-:W-:Y:S02]  /*2950*/  IMAD.MOV.U32 R12, RZ, RZ, 0x3c09919f ;  /* 0x3c09919fff0c7424 */ /* 0x000fe400078e00ff */
[----:B------:R-:W-:-:S04]  /*2960*/  FFMA R61, R59, R26, R23 ;  /* 0x0000001a3b3d7223 */ /* 0x000fc80000000017 */
[C---:B------:R-:W-:Y:S01]  /*2970*/  FMUL R67, R61.reuse, 0.70710676908493041992 ;  /* 0x3f3504f33d437820 */ /* 0x040fe20000400000 */
[----:B------:R-:W-:-:S03]  /*2980*/  FMUL R61, R61, 0.5 ;  /* 0x3f0000003d3d7820 */ /* 0x000fc60000400000 */
[C---:B------:R-:W-:Y:S01]  /*2990*/  FMUL R14, R67.reuse, R67 ;  /* 0x00000043430e7220 */ /* 0x040fe20000400000 */
[----:B------:R-:W-:-:S04]  /*29a0*/  FSETP.GE.AND P2, PT, |R67|, 1.0029599666595458984, PT ;  /* 0x3f8060fe4300780b */ /* 0x000fc80003f46200 */
[----:B------:R-:W-:Y:S01]  /*29b0*/  FSEL R26, |R67|, R14, P2 ;  /* 0x0000000e431a7208 */ /* 0x000fe20001000200 */
[----:B------:R-:W-:Y:S01]  /*29c0*/  IMAD.MOV.U32 R14, RZ, RZ, 0x3d24d99a ;  /* 0x3d24d99aff0e7424 */ /* 0x000fe200078e00ff */
[----:B------:R-:W-:Y:S02]  /*29d0*/  FSEL R15, R0, 8.4834944573231041431e-05, P2 ;  /* 0x38b1e96a000f7808 */ /* 0x000fe40001000000 */
[----:B------:R-:W-:Y:S02]  /*29e0*/  FSEL R21, -R3, -0.00082130916416645050049, P2 ;  /* 0xba574d2003157808 */ /* 0x000fe40001000100 */
[----:B------:R-:W-:Y:S02]  /*29f0*/  FSEL R20, R12, 0.0052134888246655464172, P2 ;  /* 0x3baad5ea0c147808 */ /* 0x000fe40001000000 */
[----:B------:R-:W-:Y:S01]  /*2a00*/  FSEL R62, -R14, -0.026868773624300956726, P2 ;  /* 0xbcdc1be70e3e7808 */ /* 0x000fe20001000100 */
[----:B------:R-:W-:Y:S01]  /*2a10*/  FFMA R21, R26, R15, R21 ;  /* 0x0000000f1a157223 */ /* 0x000fe20000000015 */
[----:B------:R-:W-:-:S03]  /*2a20*/  IMAD.MOV.U32 R15, RZ, RZ, 0x3e235519 ;  /* 0x3e235519ff0f7424 */ /* 0x000fc600078e00ff */
[C---:B------:R-:W-:Y:S01]  /*2a30*/  FFMA R21, R26.reuse, R21, R20 ;  /* 0x000000151a157223 */ /* 0x040fe20000000014 */
[----:B------:R-:W-:Y:S01]  /*2a40*/  IMAD.MOV.U32 R20, RZ, RZ, 0x3f69b4f9 ;  /* 0x3f69b4f9ff147424 */ /* 0x000fe200078e00ff */
[----:B------:R-:W-:Y:S02]  /*2a50*/  FSEL R64, R15, 0.11284004896879196167, P2 ;  /* 0x3de718af0f407808 */ /* 0x000fe40001000000 */
[----:B------:R-:W-:Y:S01]  /*2a60*/  FFMA R63, R26, R21, R62 ;  /* 0x000000151a3f7223 */ /* 0x000fe2000000003e */
[----:B------:R-:W-:Y:S01]  /*2a70*/  IMAD.MOV.U32 R21, RZ, RZ, 0x3f210a14 ;  /* 0x3f210a14ff157424 */ /* 0x000fe200078e00ff */
[----:B------:R-:W-:Y:S02]  /*2a80*/  FSEL R62, R20, -0.37612664699554443359, P2 ;  /* 0xbec093ac143e7808 */ /* 0x000fe40001000000 */
[----:B------:R-:W-:Y:S02]  /*2a90*/  FFMA R63, R26, R63, R64 ;  /* 0x0000003f1a3f7223 */ /* 0x000fe40000000040 */
[----:B------:R-:W-:-:S02]  /*2aa0*/  FSEL R64, R21, 0.12837915122509002686, P2 ;  /* 0x3e0375d315407808 */ /* 0x000fc40001000000 */
[----:B------:R-:W-:Y:S01]  /*2ab0*/  FFMA R63, R26, R63, R62 ;  /* 0x0000003f1a3f7223 */ /* 0x000fe2000000003e */
[----:B------:R-:W-:-:S03]  /*2ac0*/  FSEL R62, -|R67|, R67, P2 ;  /* 0x00000043433e7208 */ /* 0x000fc60001000300 */
[----:B------:R-:W-:Y:S01]  /*2ad0*/  FFMA R63, R26, R63, R64 ;  /* 0x0000003f1a3f7223 */ /* 0x000fe20000000040 */
[----:B------:R-:W-:-:S03]  /*2ae0*/  FMUL R26, R58, R9 ;  /* 0x000000093a1a7220 */ /* 0x000fc60000400000 */
[----:B------:R-:W-:Y:S01]  /*2af0*/  FFMA R62, R63, R62, R62 ;  /* 0x0000003e3f3e7223 */ /* 0x000fe2000000003e */
[----:B------:R-:W-:Y:S02]  /*2b00*/  IMAD.U32 R63, R10, 0x10000, RZ ;  /* 0x000100000a3f7824 */ /* 0x000fe400078e00ff */
[----:B------:R-:W-:Y:S01]  /*2b10*/  FFMA R27, R59, R27, R26 ;  /* 0x0000001b3b1b7223 */ /* 0x000fe2000000001a */
[C---:B------:R-:W-:Y:S01]  /*2b20*/  FMUL R10, R58.reuse, R65 ;  /* 0x000000413a0a7220 */ /* 0x040fe20000400000 */
[----:B------:R-:W1:Y:S01]  /*2b30*/  @P2 MUFU.EX2 R64, R62 ;  /* 0x0000003e00402308 */ /* 0x000e620000000800 */
[----:B------:R-:W-:Y:S01]  /*2b40*/  FMUL R9, R58, R63 ;  /* 0x0000003f3a097220 */ /* 0x000fe20000400000 */
[----:B------:R-:W-:Y:S01]  /*2b50*/  FMUL R73, R27, 0.70710676908493041992 ;  /* 0x3f3504f31b497820 */ /* 0x000fe20000400000 */
[C---:B------:R-:W-:Y:S02]  /*2b60*/  FFMA R29, R59.reuse, R29, R10 ;  /* 0x0000001d3b1d7223 */ /* 0x040fe4000000000a */
[----:B------:R-:W-:Y:S01]  /*2b70*/  FFMA R28, R59, R28, R9 ;  /* 0x0000001c3b1c7223 */ /* 0x000fe20000000009 */
[----:B------:R-:W-:Y:S01]  /*2b80*/  FMUL R63, R73, R73 ;  /* 0x00000049493f7220 */ /* 0x000fe20000400000 */
[----:B------:R-:W-:-:S02]  /*2b90*/  FMUL R79, R29, 0.70710676908493041992 ;  /* 0x3f3504f31d4f7820 */ /* 0x000fc40000400000 */
[----:B------:R-:W-:Y:S02]  /*2ba0*/  FMUL R75, R28, 0.70710676908493041992 ;  /* 0x3f3504f31c4b7820 */ /* 0x000fe40000400000 */
[C---:B------:R-:W-:Y:S01]  /*2bb0*/  FMUL R69, R79.reuse, R79 ;  /* 0x0000004f4f457220 */ /* 0x040fe20000400000 */
[----:B------:R-:W-:Y:S01]  /*2bc0*/  FSETP.GE.AND P5, PT, |R79|, 1.0029599666595458984, PT ;  /* 0x3f8060fe4f00780b */ /* 0x000fe20003fa6200 */
[C---:B------:R-:W-:Y:S01]  /*2bd0*/  FMUL R65, R75.reuse, R75 ;  /* 0x0000004b4b417220 */ /* 0x040fe20000400000 */
[----:B------:R-:W-:Y:S02]  /*2be0*/  FSETP.GE.AND P3, PT, |R75|, 1.0029599666595458984, PT ;  /* 0x3f8060fe4b00780b */ /* 0x000fe40003f66200 */
[----:B------:R-:W-:Y:S01]  /*2bf0*/  FSEL R69, |R79|, R69, P5 ;  /* 0x000000454f457208 */ /* 0x000fe20002800200 */
[----:B-1----:R-:W-:Y:S01]  /*2c00*/  @P2 FADD R64, -R64, 1 ;  /* 0x3f80000040402421 */ /* 0x002fe20000000100 */
[----:B------:R-:W-:Y:S02]  /*2c10*/  FSEL R68, R0, 8.4834944573231041431e-05, P3 ;  /* 0x38b1e96a00447808 */ /* 0x000fe40001800000 */
[----:B------:R-:W-:-:S02]  /*2c20*/  FSEL R70, -R3, -0.00082130916416645050049, P3 ;  /* 0xba574d2003467808 */ /* 0x000fc40001800100 */
[----:B------:R-:W-:Y:S02]  /*2c30*/  @P2 LOP3.LUT R62, R64, 0x80000000, R67, 0xb8, !PT ;  /* 0x80000000403e2812 */ /* 0x000fe400078eb843 */
[----:B------:R-:W-:Y:S02]  /*2c40*/  FSETP.GE.AND P2, PT, |R73|, 1.0029599666595458984, PT ;  /* 0x3f8060fe4900780b */ /* 0x000fe40003f46200 */
[----:B------:R-:W-:Y:S01]  /*2c50*/  FSEL R67, |R75|, R65, P3 ;  /* 0x000000414b437208 */ /* 0x000fe20001800200 */
[----:B------:R-:W-:Y:S01]  /*2c60*/  FADD R62, R62, 1 ;  /* 0x3f8000003e3e7421 */ /* 0x000fe20000000000 */
[----:B------:R-:W-:Y:S02]  /*2c70*/  FSEL R63, |R73|, R63, P2 ;  /* 0x0000003f493f7208 */ /* 0x000fe40001000200 */
[----:B------:R-:W-:Y:S01]  /*2c80*/  FSEL R64, R0, 8.4834944573231041431e-05, P2 ;  /* 0x38b1e96a00407808 */ /* 0x000fe20001000000 */
[----:B------:R-:W-:Y:S01]  /*2c90*/  FFMA R70, R67, R68, R70 ;  /* 0x0000004443467223 */ /* 0x000fe20000000046 */
[----:B------:R-:W-:-:S02]  /*2ca0*/  FSEL R66, -R3, -0.00082130916416645050049, P2 ;  /* 0xba574d2003427808 */ /* 0x000fc40001000100 */
[----:B------:R-:W-:Y:S02]  /*2cb0*/  FSEL R74, R0, 8.4834944573231041431e-05, P5 ;  /* 0x38b1e96a004a7808 */ /* 0x000fe40002800000 */
[----:B------:R-:W-:Y:S01]  /*2cc0*/  FSEL R76, -R3, -0.00082130916416645050049, P5 ;  /* 0xba574d20034c7808 */ /* 0x000fe20002800100 */
[----:B------:R-:W-:Y:S01]  /*2cd0*/  FFMA R64, R63, R64, R66 ;  /* 0x000000403f407223 */ /* 0x000fe20000000042 */
[C---:B------:R-:W-:Y:S02]  /*2ce0*/  FSEL R66, R12.reuse, 0.0052134888246655464172, P2 ;  /* 0x3baad5ea0c427808 */ /* 0x040fe40001000000 */
[----:B------:R-:W-:Y:S01]  /*2cf0*/  FSEL R72, R12, 0.0052134888246655464172, P3 ;  /* 0x3baad5ea0c487808 */ /* 0x000fe20001800000 */
[----:B------:R-:W-:Y:S01]  /*2d00*/  FFMA R74, R69, R74, R76 ;  /* 0x0000004a454a7223 */ /* 0x000fe2000000004c */
[----:B------:R-:W-:Y:S01]  /*2d10*/  FSEL R68, -R14, -0.026868773624300956726, P2 ;  /* 0xbcdc1be70e447808 */ /* 0x000fe20001000100 */
[----:B------:R-:W-:Y:S01]  /*2d20*/  FFMA R64, R63, R64, R66 ;  /* 0x000000403f407223 */ /* 0x000fe20000000042 */
[----:B------:R-:W-:Y:S01]  /*2d30*/  FSEL R78, R12, 0.0052134888246655464172, P5 ;  /* 0x3baad5ea0c4e7808 */ /* 0x000fe20002800000 */
[----:B------:R-:W-:Y:S01]  /*2d40*/  FFMA R70, R67, R70, R72 ;  /* 0x0000004643467223 */ /* 0x000fe20000000048 */
[----:B------:R-:W-:Y:S01]  /*2d50*/  FSEL R66, R15, 0.11284004896879196167, P2 ;  /* 0x3de718af0f427808 */ /* 0x000fe20001000000 */
[----:B------:R-:W-:Y:S01]  /*2d60*/  FFMA R64, R63, R64, R68 ;  /* 0x000000403f407223 */ /* 0x000fe20000000044 */
[----:B------:R-:W-:Y:S01]  /*2d70*/  FSEL R72, -R14, -0.026868773624300956726, P3 ;  /* 0xbcdc1be70e487808 */ /* 0x000fe20001800100 */
[----:B------:R-:W-:Y:S01]  /*2d80*/  FFMA R78, R69, R74, R78 ;  /* 0x0000004a454e7223 */ /* 0x000fe2000000004e */
[----:B------:R-:W-:Y:S01]  /*2d90*/  FSEL R68, R20, -0.37612664699554443359, P2 ;  /* 0xbec093ac14447808 */ /* 0x000fe20001000000 */
[----:B------:R-:W-:Y:S01]  /*2da0*/  FFMA R64, R63, R64, R66 ;  /* 0x000000403f407223 */ /* 0x000fe20000000042 */
[----:B------:R-:W-:Y:S01]  /*2db0*/  FSEL R74, R15, 0.11284004896879196167, P3 ;  /* 0x3de718af0f4a7808 */ /* 0x000fe20001800000 */
[----:B------:R-:W-:Y:S01]  /*2dc0*/  FFMA R70, R67, R70, R72 ;  /* 0x0000004643467223 */ /* 0x000fe20000000048 */
[----:B------:R-:W-:Y:S01]  /*2dd0*/  FSEL R66, R21, 0.12837915122509002686, P2 ;  /* 0x3e0375d315427808 */ /* 0x000fe20001000000 */
[----:B------:R-:W-:Y:S01]  /*2de0*/  FFMA R64, R63, R64, R68 ;  /* 0x000000403f407223 */ /* 0x000fe20000000044 */
[----:B------:R-:W-:Y:S01]  /*2df0*/  FSEL R76, -R14, -0.026868773624300956726, P5 ;  /* 0xbcdc1be70e4c7808 */ /* 0x000fe20002800100 */
[----:B------:R-:W-:Y:S01]  /*2e00*/  FFMA R70, R67, R70, R74 ;  /* 0x0000004643467223 */ /* 0x000fe2000000004a */
[----:B------:R-:W-:Y:S01]  /*2e10*/  FSEL R68, R20, -0.37612664699554443359, P3 ;  /* 0xbec093ac14447808 */ /* 0x000fe20001800000 */
[----:B------:R-:W-:Y:S01]  /*2e20*/  FFMA R64, R63, R64, R66 ;  /* 0x000000403f407223 */ /* 0x000fe20000000042 */
[----:B------:R-:W-:Y:S01]  /*2e30*/  FSEL R65, -|R73|, R73, P2 ;  /* 0x0000004949417208 */ /* 0x000fe20001000300 */
[----:B------:R-:W-:Y:S01]  /*2e40*/  FFMA R76, R69, R78, R76 ;  /* 0x0000004e454c7223 */ /* 0x000fe2000000004c */
[----:B------:R-:W-:Y:S01]  /*2e50*/  FSEL R72, R15, 0.11284004896879196167, P5 ;  /* 0x3de718af0f487808 */ /* 0x000fe20002800000 */
[----:B------:R-:W-:Y:S01]  /*2e60*/  FFMA R68, R67, R70, R68 ;  /* 0x0000004643447223 */ /* 0x000fe20000000044 */
[----:B------:R-:W-:Y:S01]  /*2e70*/  FSEL R66, R21, 0.12837915122509002686, P3 ;  /* 0x3e0375d315427808 */ /* 0x000fe20001800000 */
[----:B------:R-:W-:Y:S01]  /*2e80*/  FFMA R65, R64, R65, R65 ;  /* 0x0000004140417223 */ /* 0x000fe20000000041 */
[----:B------:R-:W-:Y:S01]  /*2e90*/  FSEL R64, R20, -0.37612664699554443359, P5 ;  /* 0xbec093ac14407808 */ /* 0x000fe20002800000 */
[----:B------:R-:W-:Y:S01]  /*2ea0*/  FFMA R72, R69, R76, R72 ;  /* 0x0000004c45487223 */ /* 0x000fe20000000048 */
[----:B------:R-:W-:Y:S01]  /*2eb0*/  FSEL R71, R21, 0.12837915122509002686, P5 ;  /* 0x3e0375d315477808 */ /* 0x000fe20002800000 */
[----:B------:R-:W-:Y:S01]  /*2ec0*/  FFMA R66, R67, R68, R66 ;  /* 0x0000004443427223 */ /* 0x000fe20000000042 */
[----:B------:R-:W-:Y:S01]  /*2ed0*/  FSEL R67, -|R75|, R75, P3 ;  /* 0x0000004b4b437208 */ /* 0x000fe20001800300 */
[----:B------:R-:W1:Y:S01]  /*2ee0*/  @P2 MUFU.EX2 R63, R65 ;  /* 0x00000041003f2308 */ /* 0x000e620000000800 */
[----:B------:R-:W-:-:S03]  /*2ef0*/  FFMA R64, R69, R72, R64 ;  /* 0x0000004845407223 */ /* 0x000fc60000000040 */
[----:B------:R-:W-:Y:S01]  /*2f00*/  FFMA R66, R66, R67, R67 ;  /* 0x0000004342427223 */ /* 0x000fe20000000043 */
[----:B------:R-:W-:Y:S01]  /*2f10*/  FSEL R67, -|R79|, R79, P5 ;  /* 0x0000004f4f437208 */ /* 0x000fe20002800300 */
[----:B------:R-:W-:Y:S01]  /*2f20*/  FFMA R64, R69, R64, R71 ;  /* 0x0000004045407223 */ /* 0x000fe20000000047 */
[C---:B------:R-:W-:Y:S01]  /*2f30*/  SHF.L.U32 R69, R11.reuse, 0x10, RZ ;  /* 0x000000100b457819 */ /* 0x040fe200000006ff */
[----:B------:R-:W2:Y:S01]  /*2f40*/  @P3 MUFU.EX2 R68, R66 ;  /* 0x0000004200443308 */ /* 0x000ea20000000800 */
[----:B------:R-:W-:Y:S01]  /*2f50*/  LOP3.LUT R71, R11, 0xffff0000, RZ, 0xc0, !PT ;  /* 0xffff00000b477812 */ /* 0x000fe200078ec0ff */
[----:B------:R-:W-:Y:S02]  /*2f60*/  FFMA R67, R64, R67, R67 ;  /* 0x0000004340437223 */ /* 0x000fe40000000043 */
[----:B------:R-:W-:-:S04]  /*2f70*/  FMUL R11, R58, R69 ;  /* 0x000000453a0b7220 */ /* 0x000fc80000400000 */
[----:B------:R-:W3:Y:S01]  /*2f80*/  @P5 MUFU.EX2 R70, R67 ;  /* 0x0000004300465308 */ /* 0x000ee20000000800 */
[----:B-1----:R-:W-:Y:S01]  /*2f90*/  @P2 FADD R64, -R63, 1 ;  /* 0x3f8000003f402421 */ /* 0x002fe20000000100 */
[----:B------:R-:W-:Y:S02]  /*2fa0*/  IMAD.U32 R63, R8, 0x10000, RZ ;  /* 0x00010000083f7824 */ /* 0x000fe400078e00ff */
[C---:B------:R-:W-:Y:S02]  /*2fb0*/  FFMA R30, R59.reuse, R30, R11 ;  /* 0x0000001e3b1e7223 */ /* 0x040fe4000000000b */
[----:B------:R-:W-:Y:S01]  /*2fc0*/  @P2 LOP3.LUT R65, R64, 0x80000000, R73, 0xb8, !PT ;  /* 0x8000000040412812 */ /* 0x000fe200078eb849 */
[C---:B------:R-:W-:Y:S01]  /*2fd0*/  FMUL R64, R58.reuse, R71 ;  /* 0x000000473a407220 */ /* 0x040fe20000400000 */
[----:B------:R-:W-:Y:S01]  /*2fe0*/  FMUL R63, R58, R63 ;  /* 0x0000003f3a3f7220 */ /* 0x000fe20000400000 */
[----:B--2---:R-:W-:Y:S01]  /*2ff0*/  @P3 FADD R68, -R68, 1 ;  /* 0x3f80000044443421 */ /* 0x004fe20000000100 */
[----:B------:R-:W-:Y:S01]  /*3000*/  FMUL R81, R30, 0.70710676908493041992 ;  /* 0x3f3504f31e517820 */ /* 0x000fe20000400000 */
[C---:B------:R-:W-:Y:S01]  /*3010*/  FFMA R31, R59.reuse, R31, R64 ;  /* 0x0000001f3b1f7223 */ /* 0x040fe20000000040 */
[----:B------:R-:W-:Y:S01]  /*3020*/  FFMA R24, R59, R24, R63 ;  /* 0x000000183b187223 */ /* 0x000fe2000000003f */
[----:B------:R-:W-:Y:S01]  /*3030*/  FADD R65, R65, 1 ;  /* 0x3f80000041417421 */ /* 0x000fe20000000000 */
[----:B------:R-:W-:Y:S01]  /*3040*/  @P3 LOP3.LUT R66, R68, 0x80000000, R75, 0xb8, !PT ;  /* 0x8000000044423812 */ /* 0x000fe200078eb84b */
[----:B------:R-:W-:Y:S01]  /*3050*/  FMUL R83, R31, 0.70710676908493041992 ;  /* 0x3f3504f31f537820 */ /* 0x000fe20000400000 */
[C---:B------:R-:W-:Y:S01]  /*3060*/  FMUL R68, R81.reuse, R81 ;  /* 0x0000005151447220 */ /* 0x040fe20000400000 */
[----:B---3--:R-:W-:Y:S01]  /*3070*/  @P5 FADD R70, -R70, 1 ;  /* 0x3f80000046465421 */ /* 0x008fe20000000100 */
[----:B------:R-:W-:Y:S01]  /*3080*/  FSETP.GE.AND P3, PT, |R81|, 1.0029599666595458984, PT ;  /* 0x3f8060fe5100780b */ /* 0x000fe20003f66200 */
[----:B------:R-:W-:Y:S01]  /*3090*/  FMUL R77, R24, 0.70710676908493041992 ;  /* 0x3f3504f3184d7820 */ /* 0x000fe20000400000 */
[C---:B------:R-:W-:Y:S01]  /*30a0*/  FMUL R69, R83.reuse, R83 ;  /* 0x0000005353457220 */ /* 0x040fe20000400000 */
[----:B------:R-:W-:Y:S01]  /*30b0*/  FADD R66, R66, 1 ;  /* 0x3f80000042427421 */ /* 0x000fe20000000000 */
[----:B------:R-:W-:Y:S01]  /*30c0*/  @P5 LOP3.LUT R67, R70, 0x80000000, R79, 0xb8, !PT ;  /* 0x8000000046435812 */ /* 0x000fe200078eb84f */
[----:B------:R-:W-:Y:S01]  /*30d0*/  FMUL R24, R24, 0.5 ;  /* 0x3f00000018187820 */ /* 0x000fe20000400000 */
[----:B------:R-:W-:Y:S01]  /*30e0*/  FSETP.GE.AND P5, PT, |R83|, 1.0029599666595458984, PT ;  /* 0x3f8060fe5300780b */ /* 0x000fe20003fa6200 */
[----:B------:R-:W-:Y:S01]  /*30f0*/  FMUL R31, R31, 0.5 ;  /* 0x3f0000001f1f7820 */ /* 0x000fe20000400000 */
[----:B------:R-:W-:Y:S01]  /*3100*/  FSEL R71, |R81|, R68, P3 ;  /* 0x0000004451477208 */ /* 0x000fe20001800200 */
[----:B------:R-:W-:Y:S01]  /*3110*/  FMUL R68, R77, R77 ;  /* 0x0000004d4d447220 */ /* 0x000fe20000400000 */
[----:B------:R-:W-:Y:S01]  /*3120*/  FSEL R70, R0, 8.4834944573231041431e-05, P3 ;  /* 0x38b1e96a00467808 */ /* 0x000fe20001800000 */
[----:B------:R-:W-:Y:S01]  /*3130*/  FADD R67, R67, 1 ;  /* 0x3f80000043437421 */ /* 0x000fe20000000000 */
[----:B------:R-:W-:-:S02]  /*3140*/  FSEL R72, -R3, -0.00082130916416645050049, P3 ;  /* 0xba574d2003487808 */ /* 0x000fc40001800100 */
[----:B------:R-:W-:Y:S02]  /*3150*/  FSETP.GE.AND P2, PT, |R77|, 1.0029599666595458984, PT ;  /* 0x3f8060fe4d00780b */ /* 0x000fe40003f46200 */
[----:B------:R-:W-:Y:S01]  /*3160*/  FSEL R75, |R83|, R69, P5 ;  /* 0x00000045534b7208 */ /* 0x000fe20002800200 */
[----:B------:R-:W-:Y:S01]  /*3170*/  FFMA R74, R71, R70, R72 ;  /* 0x00000046474a7223 */ /* 0x000fe20000000048 */
[C---:B------:R-:W-:Y:S02]  /*3180*/  FSEL R76, R0.reuse, 8.4834944573231041431e-05, P5 ;  /* 0x38b1e96a004c7808 */ /* 0x040fe40002800000 */
[----:B------:R-:W-:Y:S02]  /*3190*/  FSEL R78, -R3, -0.00082130916416645050049, P5 ;  /* 0xba574d20034e7808 */ /* 0x000fe40002800100 */
[----:B------:R-:W-:Y:S02]  /*31a0*/  FSEL R69, |R77|, R68, P2 ;  /* 0x000000444d457208 */ /* 0x000fe40001000200 */
[----:B------:R-:W-:Y:S01]  /*31b0*/  FSEL R68, R0, 8.4834944573231041431e-05, P2 ;  /* 0x38b1e96a00447808 */ /* 0x000fe20001000000 */
[----:B------:R-:W-:Y:S01]  /*31c0*/  FFMA R78, R75, R76, R78 ;  /* 0x0000004c4b4e7223 */ /* 0x000fe2000000004e */
[----:B------:R-:W-:-:S02]  /*31d0*/  FSEL R70, -R3, -0.00082130916416645050049, P2 ;  /* 0xba574d2003467808 */ /* 0x000fc40001000100 */
[C---:B------:R-:W-:Y:S02]  /*31e0*/  FSEL R76, R12.reuse, 0.0052134888246655464172, P3 ;  /* 0x3baad5ea0c4c7808 */ /* 0x040fe40001800000 */
[C---:B------:R-:W-:Y:S01]  /*31f0*/  FSEL R86, R12.reuse, 0.0052134888246655464172, P5 ;  /* 0x3baad5ea0c567808 */ /* 0x040fe20002800000 */
[----:B------:R-:W-:Y:S01]  /*3200*/  FFMA R68, R69, R68, R70 ;  /* 0x0000004445447223 */ /* 0x000fe20000000046 */
[----:B------:R-:W-:Y:S01]  /*3210*/  FSEL R72, R12, 0.0052134888246655464172, P2 ;  /* 0x3baad5ea0c487808 */ /* 0x000fe20001000000 */
[----:B------:R-:W-:Y:S01]  /*3220*/  FFMA R74, R71, R74, R76 ;  /* 0x0000004a474a7223 */ /* 0x000fe2000000004c */
[C---:B------:R-:W-:Y:S01]  /*3230*/  FSEL R70, -R14.reuse, -0.026868773624300956726, P3 ;  /* 0xbcdc1be70e467808 */ /* 0x040fe20001800100 */
[----:B------:R-:W-:Y:S01]  /*3240*/  FFMA R78, R75, R78, R86 ;  /* 0x0000004e4b4e7223 */ /* 0x000fe20000000056 */
[C---:B------:R-:W-:Y:S01]  /*3250*/  FSEL R76, -R14.reuse, -0.026868773624300956726, P5 ;  /* 0xbcdc1be70e4c7808 */ /* 0x040fe20002800100 */
[----:B------:R-:W-:Y:S01]  /*3260*/  FFMA R68, R69, R68, R72 ;  /* 0x0000004445447223 */ /* 0x000fe20000000048 */
[----:B------:R-:W-:Y:S01]  /*3270*/  FSEL R72, R15, 0.11284004896879196167, P3 ;  /* 0x3de718af0f487808 */ /* 0x000fe20001800000 */
[----:B------:R-:W-:Y:S01]  /*3280*/  FFMA R74, R71, R74, R70 ;  /* 0x0000004a474a7223 */ /* 0x000fe20000000046 */
[----:B------:R-:W-:Y:S01]  /*3290*/  FSEL R70, -R14, -0.026868773624300956726, P2 ;  /* 0xbcdc1be70e467808 */ /* 0x000fe20001000100 */
[----:B------:R-:W-:Y:S01]  /*32a0*/  FFMA R78, R75, R78, R76 ;  /* 0x0000004e4b4e7223 */ /* 0x000fe2000000004c */
[C---:B------:R-:W-:Y:S01]  /*32b0*/  FSEL R76, R20.reuse, -0.37612664699554443359, P3 ;  /* 0xbec093ac144c7808 */ /* 0x040fe20001800000 */
[----:B------:R-:W-:Y:S01]  /*32c0*/  FFMA R72, R71, R74, R72 ;  /* 0x0000004a47487223 */ /* 0x000fe20000000048 */
[----:B------:R-:W-:Y:S01]  /*32d0*/  FSEL R86, R15, 0.11284004896879196167, P5 ;  /* 0x3de718af0f567808 */ /* 0x000fe20002800000 */
[----:B------:R-:W-:Y:S01]  /*32e0*/  FFMA R68, R69, R68, R70 ;  /* 0x0000004445447223 */ /* 0x000fe20000000046 */
[----:B------:R-:W-:Y:S01]  /*32f0*/  FSEL R74, R21, 0.12837915122509002686, P3 ;  /* 0x3e0375d3154a7808 */ /* 0x000fe20001800000 */
[----:B------:R-:W-:Y:S01]  /*3300*/  FFMA R72, R71, R72, R76 ;  /* 0x0000004847487223 */ /* 0x000fe2000000004c */
[----:B------:R-:W-:Y:S01]  /*3310*/  FSEL R76, R20, -0.37612664699554443359, P5 ;  /* 0xbec093ac144c7808 */ /* 0x000fe20002800000 */
[----:B------:R-:W-:Y:S01]  /*3320*/  FFMA R78, R75, R78, R86 ;  /* 0x0000004e4b4e7223 */ /* 0x000fe20000000056 */
[----:B------:R-:W-:Y:S01]  /*3330*/  FSEL R70, R15, 0.11284004896879196167, P2 ;  /* 0x3de718af0f467808 */ /* 0x000fe20001000000 */
[----:B------:R-:W-:Y:S01]  /*3340*/  FFMA R72, R71, R72, R74 ;  /* 0x0000004847487223 */ /* 0x000fe2000000004a */
[----:B------:R-:W-:Y:S01]  /*3350*/  FSEL R73, -|R81|, R81, P3 ;  /* 0x0000005151497208 */ /* 0x000fe20001800300 */
[----:B------:R-:W-:Y:S01]  /*3360*/  FFMA R76, R75, R78, R76 ;  /* 0x0000004e4b4c7223 */ /* 0x000fe2000000004c */
[----:B------:R-:W-:Y:S01]  /*3370*/  FSEL R74, R21, 0.12837915122509002686, P5 ;  /* 0x3e0375d3154a7808 */ /* 0x000fe20002800000 */
[----:B------:R-:W-:Y:S01]  /*3380*/  FFMA R70, R69, R68, R70 ;  /* 0x0000004445467223 */ /* 0x000fe20000000046 */
[----:B------:R-:W-:Y:S01]  /*3390*/  FSEL R71, R21, 0.12837915122509002686, P2 ;  /* 0x3e0375d315477808 */ /* 0x000fe20001000000 */
[----:B------:R-:W-:Y:S01]  /*33a0*/  FFMA R68, R72, R73, R73 ;  /* 0x0000004948447223 */ /* 0x000fe20000000049 */
[----:B------:R-:W-:Y:S01]  /*33b0*/  FSEL R72, R20, -0.37612664699554443359, P2 ;  /* 0xbec093ac14487808 */ /* 0x000fe20001000000 */
[----:B------:R-:W-:Y:S01]  /*33c0*/  FFMA R74, R75, R76, R74 ;  /* 0x0000004c4b4a7223 */ /* 0x000fe2000000004a */
[----:B------:R-:W-:Y:S01]  /*33d0*/  FSEL R75, -|R83|, R83, P5 ;  /* 0x00000053534b7208 */ /* 0x000fe20002800300 */
[----:B------:R-:W1:Y:S02]  /*33e0*/  @P3 MUFU.EX2 R73, R68 ;  /* 0x0000004400493308 */ /* 0x000e640000000800 */
[----:B------:R-:W-:-:S02]  /*33f0*/  FFMA R72, R69, R70, R72 ;  /* 0x0000004645487223 */ /* 0x000fc40000000048 */
[----:B------:R-:W-:Y:S01]  /*3400*/  FFMA R70, R74, R75, R75 ;  /* 0x0000004b4a467223 */ /* 0x000fe2000000004b */
[----:B------:R-:W-:Y:S01]  /*3410*/  FSEL R74, -|R77|, R77, P2 ;  /* 0x0000004d4d4a7208 */ /* 0x000fe20001000300 */
[----:B------:R-:W-:Y:S01]  /*3420*/  FFMA R71, R69, R72, R71 ;  /* 0x0000004845477223 */ /* 0x000fe20000000047 */
[----:B------:R-:W-:Y:S01]  /*3430*/  LOP3.LUT R69, R8, 0xffff0000, RZ, 0xc0, !PT ;  /* 0xffff000008457812 */ /* 0x000fe200078ec0ff */
[----:B------:R-:W2:Y:S01]  /*3440*/  @P5 MUFU.EX2 R76, R70 ;  /* 0x00000046004c5308 */ /* 0x000ea20000000800 */
[----:B----4-:R-:W-:Y:S01]  /*3450*/  LOP3.LUT R75, R4, 0xffff0000, RZ, 0xc0, !PT ;  /* 0xffff0000044b7812 */ /* 0x010fe200078ec0ff */
[----:B------:R-:W-:Y:S02]  /*3460*/  FFMA R71, R71, R74, R74 ;  /* 0x0000004a47477223 */ /* 0x000fe4000000004a */
[----:B------:R-:W-:-:S04]  /*3470*/  FMUL R8, R58, R69 ;  /* 0x000000453a087220 */ /* 0x000fc80000400000 */
[----:B------:R-:W3:Y:S01]  /*3480*/  @P2 MUFU.EX2 R72, R71 ;  /* 0x0000004700482308 */ /* 0x000ee20000000800 */
[----:B-1----:R-:W-:Y:S01]  /*3490*/  @P3 FADD R74, -R73, 1 ;  /* 0x3f800000494a3421 */ /* 0x002fe20000000100 */
[----:B------:R-:W-:Y:S02]  /*34a0*/  IMAD.U32 R73, R4, 0x10000, RZ ;  /* 0x0001000004497824 */ /* 0x000fe400078e00ff */
[----:B------:R-:W-:Y:S01]  /*34b0*/  FFMA R25, R59, R25, R8 ;  /* 0x000000193b197223 */ /* 0x000fe20000000008 */
[C---:B------:R-:W-:Y:S01]  /*34c0*/  FMUL R4, R58.reuse, R75 ;  /* 0x0000004b3a047220 */ /* 0x040fe20000400000 */
[----:B------:R-:W-:Y:S02]  /*34d0*/  FMUL R69, R58, R73 ;  /* 0x000000493a457220 */ /* 0x000fe40000400000 */
[----:B------:R-:W-:Y:S01]  /*34e0*/  FMUL R91, R25, 0.70710676908493041992 ;  /* 0x3f3504f3195b7820 */ /* 0x000fe20000400000 */
[----:B------:R-:W-:Y:S01]  /*34f0*/  @P3 LOP3.LUT R68, R74, 0x80000000, R81, 0xb8, !PT ;  /* 0x800000004a443812 */ /* 0x000fe200078eb851 */
[----:B--2---:R-:W-:Y:S01]  /*3500*/  @P5 FADD R76, -R76, 1 ;  /* 0x3f8000004c4c5421 */ /* 0x004fe20000000100 */
[C---:B------:R-:W-:Y:S01]  /*3510*/  FFMA R32, R59.reuse, R32, R69 ;  /* 0x000000203b207223 */ /* 0x040fe20000000045 */
[----:B------:R-:W-:-:S02]  /*3520*/  FFMA R33, R59, R33, R4 ;  /* 0x000000213b217223 */ /* 0x000fc40000000004 */
[----:B------:R-:W-:Y:S01]  /*3530*/  FADD R68, R68, 1 ;  /* 0x3f80000044447421 */ /* 0x000fe20000000000 */
[----:B------:R-:W-:Y:S01]  /*3540*/  FMUL R93, R32, 0.70710676908493041992 ;  /* 0x3f3504f3205d7820 */ /* 0x000fe20000400000 */
[----:B------:R-:W-:Y:S01]  /*3550*/  @P5 LOP3.LUT R70, R76, 0x80000000, R83, 0xb8, !PT ;  /* 0x800000004c465812 */ /* 0x000fe200078eb853 */
[----:B------:R-:W-:Y:S01]  /*3560*/  FMUL R86, R33, 0.70710676908493041992 ;  /* 0x3f3504f321567820 */ /* 0x000fe20000400000 */
[----:B---3--:R-:W-:Y:S01]  /*3570*/  @P2 FADD R72, -R72, 1 ;  /* 0x3f80000048482421 */ /* 0x008fe20000000100 */
[C---:B------:R-:W-:Y:S01]  /*3580*/  FMUL R74, R93.reuse, R93 ;  /* 0x0000005d5d4a7220 */ /* 0x040fe20000400000 */
[----:B------:R-:W-:Y:S01]  /*3590*/  FSETP.GE.AND P3, PT, |R93|, 1.0029599666595458984, PT ;  /* 0x3f8060fe5d00780b */ /* 0x000fe20003f66200 */
[C---:B------:R-:W-:Y:S01]  /*35a0*/  FMUL R78, R86.reuse, R86 ;  /* 0x00000056564e7220 */ /* 0x040fe20000400000 */
[----:B------:R-:W-:Y:S01]  /*35b0*/  FSETP.GE.AND P5, PT, |R86|, 1.0029599666595458984, PT ;  /* 0x3f8060fe5600780b */ /* 0x000fe20003fa6200 */
[----:B------:R-:W-:Y:S01]  /*35c0*/  FMUL R33, R33, 0.5 ;  /* 0x3f00000021217820 */ /* 0x000fe20000400000 */
[----:B------:R-:W-:Y:S01]  /*35d0*/  @P2 LOP3.LUT R71, R72, 0x80000000, R77, 0xb8, !PT ;  /* 0x8000000048472812 */ /* 0x000fe200078eb84d */
[C---:B------:R-:W-:Y:S01]  /*35e0*/  FMUL R72, R91.reuse, R91 ;  /* 0x0000005b5b487220 */ /* 0x040fe20000400000 */
[----:B------:R-:W-:Y:S01]  /*35f0*/  FSETP.GE.AND P2, PT, |R91|, 1.0029599666595458984, PT ;  /* 0x3f8060fe5b00780b */ /* 0x000fe20003f46200 */
[----:B------:R-:W-:Y:S01]  /*3600*/  FADD R70, R70, 1 ;  /* 0x3f80000046467421 */ /* 0x000fe20000000000 */
[----:B------:R-:W-:Y:S01]  /*3610*/  FSEL R76, |R93|, R74, P3 ;  /* 0x0000004a5d4c7208 */ /* 0x000fe20001800200 */
[----:B------:R-:W-:Y:S01]  /*3620*/  FADD R71, R71, 1 ;  /* 0x3f80000047477421 */ /* 0x000fe20000000000 */
[----:B------:R-:W-:Y:S01]  /*3630*/  FSEL R72, |R91|, R72, P2 ;  /* 0x000000485b487208 */ /* 0x000fe20001000200 */
[----:B------:R-:W-:Y:S01]  /*3640*/  FMUL R70, R70, R31 ;  /* 0x0000001f46467220 */ /* 0x000fe20000400000 */
[----:B------:R-:W-:Y:S01]  /*3650*/  FSEL R73, R0, 8.4834944573231041431e-05, P2 ;  /* 0x38b1e96a00497808 */ /* 0x000fe20001000000 */
[----:B------:R-:W-:Y:S01]  /*3660*/  FMUL R71, R71, R24 ;  /* 0x0000001847477220 */ /* 0x000fe20000400000 */
[----:B------:R-:W-:Y:S01]  /*3670*/  FSEL R75, -R3, -0.00082130916416645050049, P2 ;  /* 0xba574d20034b7808 */ /* 0x000fe20001000100 */
[----:B------:R-:W-:Y:S01]  /*3680*/  FMUL R32, R32, 0.5 ;  /* 0x3f00000020207820 */ /* 0x000fe20000400000 */
[----:B------:R-:W-:-:S02]  /*3690*/  FSEL R77, R0, 8.4834944573231041431e-05, P3 ;  /* 0x38b1e96a004d7808 */ /* 0x000fc40001800000 */
[----:B------:R-:W-:Y:S01]  /*36a0*/  FSEL R79, -R3, -0.00082130916416645050049, P3 ;  /* 0xba574d20034f7808 */ /* 0x000fe20001800100 */
[----:B------:R-:W-:Y:S01]  /*36b0*/  FFMA R73, R72, R73, R75 ;  /* 0x0000004948497223 */ /* 0x000fe2000000004b */
[----:B------:R-:W-:Y:S02]  /*36c0*/  FSEL R75, R12, 0.0052134888246655464172, P2 ;  /* 0x3baad5ea0c4b7808 */ /* 0x000fe40001000000 */
[----:B------:R-:W-:Y:S01]  /*36d0*/  FSEL R78, |R86|, R78, P5 ;  /* 0x0000004e564e7208 */ /* 0x000fe20002800200 */
[----:B------:R-:W-:Y:S01]  /*36e0*/  FFMA R79, R76, R77, R79 ;  /* 0x0000004d4c4f7223 */ /* 0x000fe2000000004f */
[----:B------:R-:W-:Y:S01]  /*36f0*/  FSEL R77, -R14, -0.026868773624300956726, P2 ;  /* 0xbcdc1be70e4d7808 */ /* 0x000fe20001000100 */
[----:B------:R-:W-:Y:S01]  /*3700*/  FFMA R73, R72, R73, R75 ;  /* 0x0000004948497223 */ /* 0x000fe2000000004b */
[----:B------:R-:W-:Y:S02]  /*3710*/  FSEL R75, R15, 0.11284004896879196167, P2 ;  /* 0x3de718af0f4b7808 */ /* 0x000fe40001000000 */
[----:B------:R-:W-:Y:S01]  /*3720*/  FSEL R83, R0, 8.4834944573231041431e-05, P5 ;  /* 0x38b1e96a00537808 */ /* 0x000fe20002800000 */
[----:B------:R-:W-:Y:S01]  /*3730*/  FFMA R73, R72, R73, R77 ;  /* 0x0000004948497223 */ /* 0x000fe2000000004d */
[----:B------:R-:W-:-:S02]  /*3740*/  FSEL R87, -R3, -0.00082130916416645050049, P5 ;  /* 0xba574d2003577808 */ /* 0x000fc40002800100 */
[----:B------:R-:W-:Y:S01]  /*3750*/  FSEL R81, R12, 0.0052134888246655464172, P3 ;  /* 0x3baad5ea0c517808 */ /* 0x000fe20001800000 */
[----:B------:R-:W-:Y:S01]  /*3760*/  FFMA R73, R72, R73, R75 ;  /* 0x0000004948497223 */ /* 0x000fe2000000004b */
[----:B------:R-:W-:Y:S01]  /*3770*/  FSEL R77, R20, -0.37612664699554443359, P2 ;  /* 0xbec093ac144d7808 */ /* 0x000fe20001000000 */
[----:B------:R-:W-:Y:S01]  /*3780*/  FFMA R83, R78, R83, R87 ;  /* 0x000000534e537223 */ /* 0x000fe20000000057 */
[----:B------:R-:W-:Y:S01]  /*3790*/  FSEL R89, R12, 0.0052134888246655464172, P5 ;  /* 0x3baad5ea0c597808 */ /* 0x000fe20002800000 */
[----:B------:R-:W-:Y:S01]  /*37a0*/  FFMA R79, R76, R79, R81 ;  /* 0x0000004f4c4f7223 */ /* 0x000fe20000000051 */
[----:B------:R-:W-:Y:S01]  /*37b0*/  FSEL R81, -R14, -0.026868773624300956726, P3 ;  /* 0xbcdc1be70e517808 */ /* 0x000fe20001800100 */
[----:B------:R-:W-:Y:S01]  /*37c0*/  FFMA R73, R72, R73, R77 ;  /* 0x0000004948497223 */ /* 0x000fe2000000004d */
[----:B------:R-:W-:Y:S01]  /*37d0*/  FSEL R75, R21, 0.12837915122509002686, P2 ;  /* 0x3e0375d3154b7808 */ /* 0x000fe20001000000 */
[----:B------:R-:W-:Y:S01]  /*37e0*/  FFMA R89, R78, R83, R89 ;  /* 0x000000534e597223 */ /* 0x000fe20000000059 */
[----:B------:R-:W-:Y:S01]  /*37f0*/  FSEL R83, R15, 0.11284004896879196167, P3 ;  /* 0x3de718af0f537808 */ /* 0x000fe20001800000 */
[----:B------:R-:W-:Y:S01]  /*3800*/  FFMA R79, R76, R79, R81 ;  /* 0x0000004f4c4f7223 */ /* 0x000fe20000000051 */
[----:B------:R-:W-:Y:S01]  /*3810*/  FSEL R74, -|R91|, R91, P2 ;  /* 0x0000005b5b4a7208 */ /* 0x000fe20001000300 */
[----:B------:R-:W-:Y:S01]  /*3820*/  FFMA R73, R72, R73, R75 ;  /* 0x0000004948497223 */ /* 0x000fe2000000004b */
[----:B------:R-:W-:Y:S01]  /*3830*/  FSEL R87, -R14, -0.026868773624300956726, P5 ;  /* 0xbcdc1be70e577808 */ /* 0x000fe20002800100 */
[----:B------:R-:W-:Y:S01]  /*3840*/  FFMA R79, R76, R79, R83 ;  /* 0x0000004f4c4f7223 */ /* 0x000fe20000000053 */
[----:B------:R-:W-:Y:S01]  /*3850*/  FSEL R77, R20, -0.37612664699554443359, P3 ;  /* 0xbec093ac144d7808 */ /* 0x000fe20001800000 */
[----:B------:R-:W-:Y:S01]  /*3860*/  FFMA R73, R73, R74, R74 ;  /* 0x0000004a49497223 */ /* 0x000fe2000000004a */
[----:B------:R-:W-:Y:S01]  /*3870*/  FSEL R81, R15, 0.11284004896879196167, P5 ;  /* 0x3de718af0f517808 */ /* 0x000fe20002800000 */
[----:B------:R-:W-:Y:S01]  /*3880*/  FFMA R87, R78, R89, R87 ;  /* 0x000000594e577223 */ /* 0x000fe20000000057 */
[C---:B------:R-:W-:Y:S01]  /*3890*/  FSEL R75, R21.reuse, 0.12837915122509002686, P3 ;  /* 0x3e0375d3154b7808 */ /* 0x040fe20001800000 */
[----:B------:R-:W-:Y:S01]  /*38a0*/  FFMA R77, R76, R79, R77 ;  /* 0x0000004f4c4d7223 */ /* 0x000fe2000000004d */
[----:B------:R-:W-:Y:S01]  /*38b0*/  FSEL R79, R20, -0.37612664699554443359, P5 ;  /* 0xbec093ac144f7808 */ /* 0x000fe20002800000 */
[----:B------:R-:W1:Y:S01]  /*38c0*/  @P2 MUFU.EX2 R72, R73 ;  /* 0x0000004900482308 */ /* 0x000e620000000800 */
[----:B------:R-:W-:Y:S01]  /*38d0*/  FFMA R81, R78, R87, R81 ;  /* 0x000000574e517223 */ /* 0x000fe20000000051 */
[----:B------:R-:W-:Y:S01]  /*38e0*/  FFMA R75, R76, R77, R75 ;  /* 0x0000004d4c4b7223 */ /* 0x000fe2000000004b */
[----:B------:R-:W-:-:S02]  /*38f0*/  FSEL R76, R21, 0.12837915122509002686, P5 ;  /* 0x3e0375d3154c7808 */ /* 0x000fc40002800000 */
[----:B------:R-:W-:Y:S01]  /*3900*/  FFMA R79, R78, R81, R79 ;  /* 0x000000514e4f7223 */ /* 0x000fe2000000004f */
[----:B------:R-:W-:Y:S02]  /*3910*/  FSEL R74, -|R93|, R93, P3 ;  /* 0x0000005d5d4a7208 */ /* 0x000fe40001800300 */
[----:B------:R-:W-:Y:S01]  /*3920*/  FSEL R77, -|R86|, R86, P5 ;  /* 0x00000056564d7208 */ /* 0x000fe20002800300 */
[----:B------:R-:W-:Y:S01]  /*3930*/  FFMA R76, R78, R79, R76 ;  /* 0x0000004f4e4c7223 */ /* 0x000fe2000000004c */
[----:B------:R-:W-:Y:S02]  /*3940*/  IMAD.U32 R79, R6, 0x10000, RZ ;  /* 0x00010000064f7824 */ /* 0x000fe400078e00ff */
[----:B------:R-:W-:Y:S01]  /*3950*/  FFMA R75, R75, R74, R74 ;  /* 0x0000004a4b4b7223 */ /* 0x000fe2000000004a */
[----:B------:R-:W-:Y:S01]  /*3960*/  FFMA R76, R76, R77, R77 ;  /* 0x0000004d4c4c7223 */ /* 0x000fe2000000004d */
[C---:B------:R-:W-:Y:S02]  /*3970*/  IMAD.U32 R77, R5.reuse, 0x10000, RZ ;  /* 0x00010000054d7824 */ /* 0x040fe400078e00ff */
[----:B------:R-:W2:Y:S01]  /*3980*/  @P3 MUFU.EX2 R78, R75 ;  /* 0x0000004b004e3308 */ /* 0x000ea20000000800 */
[----:B------:R-:W-:Y:S01]  /*3990*/  LOP3.LUT R5, R5, 0xffff0000, RZ, 0xc0, !PT ;  /* 0xffff000005057812 */ /* 0x000fe200078ec0ff */
[----:B-1----:R-:W-:-:S04]  /*39a0*/  @P2 FADD R72, -R72, 1 ;  /* 0x3f80000048482421 */ /* 0x002fc80000000100 */
[----:B------:R-:W-:Y:S01]  /*39b0*/  FMUL R74, R58, R5 ;  /* 0x000000053a4a7220 */ /* 0x000fe20000400000 */
[----:B------:R-:W-:Y:S01]  /*39c0*/  @P2 LOP3.LUT R73, R72, 0x80000000, R91, 0xb8, !PT ;  /* 0x8000000048492812 */ /* 0x000fe200078eb85b */
[----:B------:R-:W1:Y:S01]  /*39d0*/  @P5 MUFU.EX2 R81, R76 ;  /* 0x0000004c00515308 */ /* 0x000e620000000800 */
[C---:B------:R-:W-:Y:S01]  /*39e0*/  FMUL R72, R58.reuse, R77 ;  /* 0x0000004d3a487220 */ /* 0x040fe20000400000 */
[----:B------:R-:W-:Y:S01]  /*39f0*/  FMUL R5, R58, R79 ;  /* 0x0000004f3a057220 */ /* 0x000fe20000400000 */
[----:B------:R-:W-:Y:S01]  /*3a00*/  FFMA R77, R59, R35, R74 ;  /* 0x000000233b4d7223 */ /* 0x000fe2000000004a */
[----:B------:R-:W-:Y:S01]  /*3a10*/  FADD R73, R73, 1 ;  /* 0x3f80000049497421 */ /* 0x000fe20000000000 */
[C---:B------:R-:W-:Y:S01]  /*3a20*/  FFMA R79, R59.reuse, R34, R72 ;  /* 0x000000223b4f7223 */ /* 0x040fe20000000048 */
[----:B------:R-:W-:Y:S01]  /*3a30*/  FFMA R36, R59, R36, R5 ;  /* 0x000000243b247223 */ /* 0x000fe20000000005 */
[C---:B------:R-:W-:Y:S01]  /*3a40*/  FMUL R94, R77.reuse, 0.70710676908493041992 ;  /* 0x3f3504f34d5e7820 */ /* 0x040fe20000400000 */
[----:B------:R-:W-:Y:S01]  /*3a50*/  FMUL R77, R77, 0.5 ;  /* 0x3f0000004d4d7820 */ /* 0x000fe20000400000 */
[C---:B------:R-:W-:Y:S01]  /*3a60*/  FMUL R91, R79.reuse, 0.70710676908493041992 ;  /* 0x3f3504f34f5b7820 */ /* 0x040fe20000400000 */
[----:B--2---:R-:W-:Y:S01]  /*3a70*/  @P3 FADD R78, -R78, 1 ;  /* 0x3f8000004e4e3421 */ /* 0x004fe20000000100 */
[----:B------:R-:W-:Y:S01]  /*3a80*/  FMUL R96, R36, 0.70710676908493041992 ;  /* 0x3f3504f324607820 */ /* 0x000fe20000400000 */
[----:B------:R-:W-:Y:S01]  /*3a90*/  FMUL R79, R79, 0.5 ;  /* 0x3f0000004f4f7820 */ /* 0x000fe20000400000 */
[C---:B------:R-:W-:Y:S01]  /*3aa0*/  FMUL R34, R91.reuse, R91 ;  /* 0x0000005b5b227220 */ /* 0x040fe20000400000 */
[----:B------:R-:W-:Y:S01]  /*3ab0*/  FSETP.GE.AND P2, PT, |R91|, 1.0029599666595458984, PT ;  /* 0x3f8060fe5b00780b */ /* 0x000fe20003f46200 */
[----:B------:R-:W-:Y:S01]  /*3ac0*/  FMUL R83, R96, R96 ;  /* 0x0000006060537220 */ /* 0x000fe20000400000 */
[----:B------:R-:W-:Y:S01]  /*3ad0*/  @P3 LOP3.LUT R75, R78, 0x80000000, R93, 0xb8, !PT ;  /* 0x800000004e4b3812 */ /* 0x000fe200078eb85d */
[----:B-1----:R-:W-:Y:S01]  /*3ae0*/  @P5 FADD R81, -R81, 1 ;  /* 0x3f80000051515421 */ /* 0x002fe20000000100 */
[C---:B------:R-:W-:Y:S01]  /*3af0*/  FMUL R78, R94.reuse, R94 ;  /* 0x0000005e5e4e7220 */ /* 0x040fe20000400000 */
[----:B------:R-:W-:Y:S01]  /*3b00*/  FSETP.GE.AND P3, PT, |R94|, 1.0029599666595458984, PT ;  /* 0x3f8060fe5e00780b */ /* 0x000fe20003f66200 */
[----:B------:R-:W-:Y:S01]  /*3b10*/  FMUL R36, R36, 0.5 ;  /* 0x3f00000024247820 */ /* 0x000fe20000400000 */
[----:B------:R-:W-:Y:S01]  /*3b20*/  FSEL R34, |R91|, R34, P2 ;  /* 0x000000225b227208 */ /* 0x000fe20001000200 */
[----:B------:R-:W-:Y:S01]  /*3b30*/  FADD R75, R75, 1 ;  /* 0x3f8000004b4b7421 */ /* 0x000fe20000000000 */
[----:B------:R-:W-:-:S02]  /*3b40*/  @P5 LOP3.LUT R76, R81, 0x80000000, R86, 0xb8, !PT ;  /* 0x80000000514c5812 */ /* 0x000fc400078eb856 */
[----:B------:R-:W-:Y:S01]  /*3b50*/  FSEL R35, R0, 8.4834944573231041431e-05, P2 ;  /* 0x38b1e96a00237808 */ /* 0x000fe20001000000 */
[----:B------:R-:W-:Y:S01]  /*3b60*/  FMUL R32, R75, R32 ;  /* 0x000000204b207220 */ /* 0x000fe20000400000 */
[C---:B------:R-:W-:Y:S01]  /*3b70*/  FSEL R81, -R3.reuse, -0.00082130916416645050049, P2 ;  /* 0xba574d2003517808 */ /* 0x040fe20001000100 */
[----:B------:R-:W-:Y:S01]  /*3b80*/  FADD R76, R76, 1 ;  /* 0x3f8000004c4c7421 */ /* 0x000fe20000000000 */
[----:B------:R-:W-:Y:S02]  /*3b90*/  FSEL R87, |R94|, R78, P3 ;  /* 0x0000004e5e577208 */ /* 0x000fe40001800200 */
[----:B------:R-:W-:Y:S01]  /*3ba0*/  FSEL R78, R0, 8.4834944573231041431e-05, P3 ;  /* 0x38b1e96a004e7808 */ /* 0x000fe20001800000 */
[----:B------:R-:W-:Y:S01]  /*3bb0*/  FFMA R35, R34, R35, R81 ;  /* 0x0000002322237223 */ /* 0x000fe20000000051 */
[----:B------:R-:W-:Y:S01]  /*3bc0*/  FSEL R86, -R3, -0.00082130916416645050049, P3 ;  /* 0xba574d2003567808 */ /* 0x000fe20001800100 */
[----:B------:R-:W-:Y:S01]  /*3bd0*/  FMUL R33, R76, R33 ;  /* 0x000000214c217220 */ /* 0x000fe20000400000 */
[----:B------:R-:W-:-:S02]  /*3be0*/  FSETP.GE.AND P5, PT, |R96|, 1.0029599666595458984, PT ;  /* 0x3f8060fe6000780b */ /* 0x000fc40003fa6200 */
[----:B------:R-:W-:Y:S01]  /*3bf0*/  FSEL R81, R12, 0.0052134888246655464172, P2 ;  /* 0x3baad5ea0c517808 */ /* 0x000fe20001000000 */
[----:B------:R-:W-:Y:S01]  /*3c00*/  FFMA R78, R87, R78, R86 ;  /* 0x0000004e574e7223 */ /* 0x000fe20000000056 */
[----:B------:R-:W-:Y:S02]  /*3c10*/  FSEL R89, |R96|, R83, P5 ;  /* 0x0000005360597208 */ /* 0x000fe40002800200 */
[----:B------:R-:W-:Y:S01]  /*3c20*/  FSEL R88, R0, 8.4834944573231041431e-05, P5 ;  /* 0x38b1e96a00587808 */ /* 0x000fe20002800000 */
[----:B------:R-:W-:Y:S01]  /*3c30*/  FFMA R35, R34, R35, R81 ;  /* 0x0000002322237223 */ /* 0x000fe20000000051 */
[----:B------:R-:W-:Y:S02]  /*3c40*/  FSEL R90, -R3, -0.00082130916416645050049, P5 ;  /* 0xba574d20035a7808 */ /* 0x000fe40002800100 */
[----:B------:R-:W-:Y:S02]  /*3c50*/  FSEL R86, R12, 0.0052134888246655464172, P3 ;  /* 0x3baad5ea0c567808 */ /* 0x000fe40001800000 */
        /* <DEDUP_REMOVED lines=12> */
[----:B------:R-:W-:Y:S01]  /*3d20*/  FSEL R90, -R14, -0.026868773624300956726, P5 ;  /* 0xbcdc1be70e5a7808 */ /* 0x000fe20002800100 */
[----:B------:R-:W-:Y:S01]  /*3d30*/  FFMA R35, R34, R35, R83 ;  /* 0x0000002322237223 */ /* 0x000fe20000000053 */
[----:B------:R-:W-:Y:S01]  /*3d40*/  FSEL R81, R21, 0.12837915122509002686, P2 ;  /* 0x3e0375d315517808 */ /* 0x000fe20001000000 */
        /* <DEDUP_REMOVED lines=11> */
[----:B------:R-:W-:Y:S01]  /*3e00*/  FSEL R35, -|R94|, R94, P3 ;  /* 0x0000005e5e237208 */ /* 0x000fe20001800300 */
[----:B------:R-:W-:Y:S01]  /*3e10*/  FFMA R88, R87, R88, R34 ;  /* 0x0000005857587223 */ /* 0x000fe20000000022 */
[----:B------:R-:W-:Y:S01]  /*3e20*/  FSEL R81, R21, 0.12837915122509002686, P5 ;  /* 0x3e0375d315517808 */ /* 0x000fe20002800000 */
[C---:B------:R-:W-:Y:S01]  /*3e30*/  FFMA R78, R89.reuse, R90, R78 ;  /* 0x0000005a594e7223 */ /* 0x040fe2000000004e */
[----:B------:R-:W1:Y:S01]  /*3e40*/  @P2 MUFU.EX2 R34, R86 ;  /* 0x0000005600222308 */ /* 0x000e620000000800 */
[----:B------:R-:W-:Y:S01]  /*3e50*/  FFMA R88, R88, R35, R35 ;  /* 0x0000002358587223 */ /* 0x000fe20000000023 */
[----:B------:R-:W-:Y:S01]  /*3e60*/  FSEL R35, -|R96|, R96, P5 ;  /* 0x0000006060237208 */ /* 0x000fe20002800300 */
[----:B------:R-:W-:Y:S01]  /*3e70*/  FFMA R78, R89, R78, R81 ;  /* 0x0000004e594e7223 */ /* 0x000fe20000000051 */
[C---:B------:R-:W-:Y:S01]  /*3e80*/  LOP3.LUT R83, R7.reuse, 0xffff0000, RZ, 0xc0, !PT ;  /* 0xffff000007537812 */ /* 0x040fe200078ec0ff */
[----:B------:R-:W-:-:S02]  /*3e90*/  IMAD.U32 R81, R7, 0x10000, RZ ;  /* 0x0001000007517824 */ /* 0x000fc400078e00ff */
[----:B------:R-:W-:Y:S01]  /*3ea0*/  FFMA R89, R78, R35, R35 ;  /* 0x000000234e597223 */ /* 0x000fe20000000023 */
[----:B------:R-:W2:Y:S01]  /*3eb0*/  @P3 MUFU.EX2 R87, R88 ;  /* 0x0000005800573308 */ /* 0x000ea20000000800 */
[----:B------:R-:W-:Y:S01]  /*3ec0*/  LOP3.LUT R35, R6, 0xffff0000, RZ, 0xc0, !PT ;  /* 0xffff000006237812 */ /* 0x000fe200078ec0ff */
[C---:B------:R-:W-:Y:S01]  /*3ed0*/  FMUL R7, R58.reuse, R81 ;  /* 0x000000513a077220 */ /* 0x040fe20000400000 */
[----:B------:R-:W-:-:S03]  /*3ee0*/  FMUL R78, R58, R83 ;  /* 0x000000533a4e7220 */ /* 0x000fc60000400000 */
[C---:B------:R-:W-:Y:S01]  /*3ef0*/  FFMA R93, R59.reuse, R38, R7 ;  /* 0x000000263b5d7223 */ /* 0x040fe20000000007 */
[----:B------:R-:W-:Y:S01]  /*3f00*/  FFMA R95, R59, R39, R78 ;  /* 0x000000273b5f7223 */ /* 0x000fe2000000004e */
[----:B------:R-:W3:Y:S01]  /*3f10*/  @P5 MUFU.EX2 R90, R89 ;  /* 0x00000059005a5308 */ /* 0x000ee20000000800 */
[----:B-1----:R-:W-:Y:S01]  /*3f20*/  @P2 FADD R6, -R34, 1 ;  /* 0x3f80000022062421 */ /* 0x002fe20000000100 */
[----:B------:R-:W-:Y:S01]  /*3f30*/  FMUL R34, R58, R35 ;  /* 0x000000233a227220 */ /* 0x000fe20000400000 */
[----:B------:R-:W-:Y:S01]  /*3f40*/  FMUL R98, R93, 0.70710676908493041992 ;  /* 0x3f3504f35d627820 */ /* 0x000fe20000400000 */
[----:B------:R-:W-:Y:S02]  /*3f50*/  FMUL R100, R95, 0.70710676908493041992 ;  /* 0x3f3504f35f647820 */ /* 0x000fe40000400000 */
[----:B------:R-:W-:Y:S01]  /*3f60*/  @P2 LOP3.LUT R86, R6, 0x80000000, R91, 0xb8, !PT ;  /* 0x8000000006562812 */ /* 0x000fe200078eb85b */
[----:B------:R-:W-:Y:S01]  /*3f70*/  FFMA R91, R59, R37, R34 ;  /* 0x000000253b5b7223 */ /* 0x000fe20000000022 */
[----:B------:R-:W-:Y:S01]  /*3f80*/  FMUL R35, R98, R98 ;  /* 0x0000006262237220 */ /* 0x000fe20000400000 */
[----:B--2---:R-:W-:Y:S01]  /*3f90*/  @P3 FADD R87, -R87, 1 ;  /* 0x3f80000057573421 */ /* 0x004fe20000000100 */
[----:B------:R-:W-:Y:S01]  /*3fa0*/  FMUL R37, R100, R100 ;  /* 0x0000006464257220 */ /* 0x000fe20000400000 */
[C---:B------:R-:W-:Y:S01]  /*3fb0*/  FMUL R97, R91.reuse, 0.70710676908493041992 ;  /* 0x3f3504f35b617820 */ /* 0x040fe20000400000 */
[----:B------:R-:W-:Y:S01]  /*3fc0*/  FMUL R24, R91, 0.5 ;  /* 0x3f0000005b187820 */ /* 0x000fe20000400000 */
[----:B------:R-:W-:Y:S01]  /*3fd0*/  FADD R86, R86, 1 ;  /* 0x3f80000056567421 */ /* 0x000fe20000000000 */
[----:B------:R-:W-:Y:S01]  /*3fe0*/  @P3 LOP3.LUT R88, R87, 0x80000000, R94, 0xb8, !PT ;  /* 0x8000000057583812 */ /* 0x000fe200078eb85e */
[C---:B------:R-:W-:Y:S01]  /*3ff0*/  FMUL R6, R97.reuse, R97 ;  /* 0x0000006161067220 */ /* 0x040fe20000400000 */
[----:B------:R-:W-:Y:S01]  /*4000*/  FSETP.GE.AND P3, PT, |R98|, 1.0029599666595458984, PT ;  /* 0x3f8060fe6200780b */ /* 0x000fe20003f66200 */
[----:B---3--:R-:W-:Y:S01]  /*4010*/  @P5 FADD R90, -R90, 1 ;  /* 0x3f8000005a5a5421 */ /* 0x008fe20000000100 */
[----:B------:R-:W-:Y:S01]  /*4020*/  FSETP.GE.AND P2, PT, |R97|, 1.0029599666595458984, PT ;  /* 0x3f8060fe6100780b */ /* 0x000fe20003f46200 */
[----:B------:R-:W-:Y:S01]  /*4030*/  FADD R88, R88, 1 ;  /* 0x3f80000058587421 */ /* 0x000fe20000000000 */
[----:B------:R-:W-:Y:S01]  /*4040*/  FSEL R81, |R98|, R35, P3 ;  /* 0x0000002362517208 */ /* 0x000fe20001800200 */
[----:B------:R-:W-:Y:S01]  /*4050*/  FMUL R79, R86, R79 ;  /* 0x0000004f564f7220 */ /* 0x000fe20000400000 */
[----:B------:R-:W-:Y:S01]  /*4060*/  @P5 LOP3.LUT R89, R90, 0x80000000, R96, 0xb8, !PT ;  /* 0x800000005a595812 */ /* 0x000fe200078eb860 */
[----:B------:R-:W-:Y:S01]  /*4070*/  FMUL R88, R88, R77 ;  /* 0x0000004d58587220 */ /* 0x000fe20000400000 */
[----:B------:R-:W-:-:S02]  /*4080*/  FSETP.GE.AND P5, PT, |R100|, 1.0029599666595458984, PT ;  /* 0x3f8060fe6400780b */ /* 0x000fc40003fa6200 */
[----:B------:R-:W-:Y:S01]  /*4090*/  FSEL R6, |R97|, R6, P2 ;  /* 0x0000000661067208 */ /* 0x000fe20001000200 */
[----:B------:R-:W-:Y:S01]  /*40a0*/  FADD R89, R89, 1 ;  /* 0x3f80000059597421 */ /* 0x000fe20000000000 */
[----:B------:R-:W-:Y:S02]  /*40b0*/  FSEL R83, |R100|, R37, P5 ;  /* 0x0000002564537208 */ /* 0x000fe40002800200 */
[C---:B------:R-:W-:Y:S01]  /*40c0*/  FSEL R35, R0.reuse, 8.4834944573231041431e-05, P2 ;  /* 0x38b1e96a00237808 */ /* 0x040fe20001000000 */
[----:B------:R-:W-:Y:S01]  /*40d0*/  FMUL R89, R89, R36 ;  /* 0x0000002459597220 */ /* 0x000fe20000400000 */
[C---:B------:R-:W-:Y:S02]  /*40e0*/  FSEL R37, -R3.reuse, -0.00082130916416645050049, P2 ;  /* 0xba574d2003257808 */ /* 0x040fe40001000100 */
[----:B------:R-:W-:Y:S02]  /*40f0*/  FSEL R38, R0, 8.4834944573231041431e-05, P3 ;  /* 0x38b1e96a00267808 */ /* 0x000fe40001800000 */
[----:B------:R-:W-:Y:S01]  /*4100*/  FSEL R90, -R3, -0.00082130916416645050049, P3 ;  /* 0xba574d20035a7808 */ /* 0x000fe20001800100 */
[----:B------:R-:W-:Y:S01]  /*4110*/  FFMA R35, R6, R35, R37 ;  /* 0x0000002306237223 */ /* 0x000fe20000000025 */
[----:B------:R-:W-:-:S02]  /*4120*/  FSEL R39, R12, 0.0052134888246655464172, P2 ;  /* 0x3baad5ea0c277808 */ /* 0x000fc40001000000 */
[----:B------:R-:W-:Y:S01]  /*4130*/  FSEL R92, R0, 8.4834944573231041431e-05, P5 ;  /* 0x38b1e96a005c7808 */ /* 0x000fe20002800000 */
[----:B------:R-:W-:Y:S01]  /*4140*/  FFMA R38, R81, R38, R90 ;  /* 0x0000002651267223 */ /* 0x000fe2000000005a */
[----:B------:R-:W-:Y:S01]  /*4150*/  FSEL R94, -R3, -0.00082130916416645050049, P5 ;  /* 0xba574d20035e7808 */ /* 0x000fe20002800100 */
[----:B------:R-:W-:Y:S01]  /*4160*/  FFMA R35, R6, R35, R39 ;  /* 0x0000002306237223 */ /* 0x000fe20000000027 */
[----:B------:R-:W-:Y:S02]  /*4170*/  FSEL R90, R12, 0.0052134888246655464172, P3 ;  /* 0x3baad5ea0c5a7808 */ /* 0x000fe40001800000 */
[C---:B------:R-:W-:Y:S01]  /*4180*/  FSEL R37, -R14.reuse, -0.026868773624300956726, P2 ;  /* 0xbcdc1be70e257808 */ /* 0x040fe20001000100 */
[----:B------:R-:W-:Y:S01]  /*4190*/  FFMA R94, R83, R92, R94 ;  /* 0x0000005c535e7223 */ /* 0x000fe2000000005e */
[----:B------:R-:W-:Y:S01]  /*41a0*/  FSEL R92, -R14, -0.026868773624300956726, P3 ;  /* 0xbcdc1be70e5c7808 */ /* 0x000fe20001800100 */
[----:B------:R-:W-:Y:S01]  /*41b0*/  FFMA R38, R81, R38, R90 ;  /* 0x0000002651267223 */ /* 0x000fe2000000005a */
[C---:B------:R-:W-:Y:S01]  /*41c0*/  FSEL R39, R15.reuse, 0.11284004896879196167, P2 ;  /* 0x3de718af0f277808 */ /* 0x040fe20001000000 */
[----:B------:R-:W-:Y:S01]  /*41d0*/  FFMA R35, R6, R35, R37 ;  /* 0x0000002306237223 */ /* 0x000fe20000000025 */
[----:B------:R-:W-:Y:S01]  /*41e0*/  FSEL R90, R15, 0.11284004896879196167, P3 ;  /* 0x3de718af0f5a7808 */ /* 0x000fe20001800000 */
[C---:B------:R-:W-:Y:S01]  /*41f0*/  FFMA R38, R81.reuse, R38, R92 ;  /* 0x0000002651267223 */ /* 0x040fe2000000005c */
[----:B------:R-:W-:Y:S01]  /*4200*/  FSEL R37, R20, -0.37612664699554443359, P2 ;  /* 0xbec093ac14257808 */ /* 0x000fe20001000000 */
[----:B------:R-:W-:Y:S01]  /*4210*/  FFMA R35, R6, R35, R39 ;  /* 0x0000002306237223 */ /* 0x000fe20000000027 */
[----:B------:R-:W-:Y:S01]  /*4220*/  FSEL R96, R12, 0.0052134888246655464172, P5 ;  /* 0x3baad5ea0c607808 */ /* 0x000fe20002800000 */
[----:B------:R-:W-:Y:S01]  /*4230*/  FFMA R38, R81, R38, R90 ;  /* 0x0000002651267223 */ /* 0x000fe2000000005a */
[----:B------:R-:W-:Y:S01]  /*4240*/  FSEL R39, R20, -0.37612664699554443359, P3 ;  /* 0xbec093ac14277808 */ /* 0x000fe20001800000 */
[----:B------:R-:W-:Y:S01]  /*4250*/  FFMA R35, R6, R35, R37 ;  /* 0x0000002306237223 */ /* 0x000fe20000000025 */
[----:B------:R-:W-:Y:S01]  /*4260*/  FSEL R37, R21, 0.12837915122509002686, P2 ;  /* 0x3e0375d315257808 */ /* 0x000fe20001000000 */
[----:B------:R-:W-:Y:S01]  /*4270*/  FFMA R94, R83, R94, R96 ;  /* 0x0000005e535e7223 */ /* 0x000fe20000000060 */
[----:B------:R-:W-:Y:S01]  /*4280*/  FSEL R92, -R14, -0.026868773624300956726, P5 ;  /* 0xbcdc1be70e5c7808 */ /* 0x000fe20002800100 */
[----:B------:R-:W-:Y:S01]  /*4290*/  FFMA R90, R81, R38, R39 ;  /* 0x00000026515a7223 */ /* 0x000fe20000000027 */
[----:B------:R-:W-:Y:S01]  /*42a0*/  FSEL R38, -|R97|, R97, P2 ;  /* 0x0000006161267208 */ /* 0x000fe20001000300 */
[----:B------:R-:W-:Y:S01]  /*42b0*/  FFMA R35, R6, R35, R37 ;  /* 0x0000002306237223 */ /* 0x000fe20000000025 */
[----:B------:R-:W-:Y:S01]  /*42c0*/  FSEL R96, R15, 0.11284004896879196167, P5 ;  /* 0x3de718af0f607808 */ /* 0x000fe20002800000 */
[----:B------:R-:W-:Y:S01]  /*42d0*/  FFMA R94, R83, R94, R92 ;  /* 0x0000005e535e7223 */ /* 0x000fe2000000005c */
[----:B------:R-:W-:Y:S01]  /*42e0*/  IMAD.U32 R39, RZ, RZ, UR40 ;  /* 0x00000028ff277e24 */ /* 0x000fe2000f8e00ff */
[----:B------:R-:W-:Y:S01]  /*42f0*/  FSEL R92, R21, 0.12837915122509002686, P3 ;  /* 0x3e0375d3155c7808 */ /* 0x000fe20001800000 */
[----:B------:R-:W-:Y:S01]  /*4300*/  FFMA R37, R35, R38, R38 ;  /* 0x0000002623257223 */ /* 0x000fe20000000026 */
[----:B------:R-:W-:Y:S01]  /*4310*/  FSEL R38, R20, -0.37612664699554443359, P5 ;  /* 0xbec093ac14267808 */ /* 0x000fe20002800000 */
[----:B------:R-:W-:Y:S01]  /*4320*/  FFMA R94, R83, R94, R96 ;  /* 0x0000005e535e7223 */ /* 0x000fe20000000060 */
[----:B------:R-:W-:Y:S01]  /*4330*/  VIADD R6, R39, UR49 ;  /* 0x0000003127067c36 */ /* 0x000fe20008000000 */
[----:B------:R-:W-:Y:S01]  /*4340*/  FSEL R39, -|R98|, R98, P3 ;  /* 0x0000006262277208 */ /* 0x000fe20001800300 */
[----:B------:R-:W-:Y:S01]  /*4350*/  FFMA R90, R81, R90, R92 ;  /* 0x0000005a515a7223 */ /* 0x000fe2000000005c */
[----:B------:R-:W-:Y:S01]  /*4360*/  FSEL R81, R21, 0.12837915122509002686, P5 ;  /* 0x3e0375d315517808 */ /* 0x000fe20002800000 */
[----:B------:R-:W-:Y:S01]  /*4370*/  FFMA R38, R83, R94, R38 ;  /* 0x0000005e53267223 */ /* 0x000fe20000000026 */
[----:B------:R-:W-:-:S02]  /*4380*/  IMAD.SHL.U32 R92, R18, 0x20, RZ ;  /* 0x00000020125c7824 */ /* 0x000fc400078e00ff */
[----:B------:R-:W-:Y:S01]  /*4390*/  FFMA R39, R90, R39, R39 ;  /* 0x000000275a277223 */ /* 0x000fe20000000027 */
[----:B------:R-:W-:Y:S01]  /*43a0*/  FSEL R90, -|R100|, R100, P5 ;  /* 0x00000064645a7208 */ /* 0x000fe20002800300 */
[----:B------:R-:W-:Y:S01]  /*43b0*/  FFMA R81, R83, R38, R81 ;  /* 0x0000002653517223 */ /* 0x000fe20000000051 */
[----:B------:R-:W-:Y:S01]  /*43c0*/  IMAD.SHL.U32 R83, R18, 0x10, RZ ;  /* 0x0000001012537824 */ /* 0x000fe200078e00ff */
[----:B------:R-:W1:Y:S01]  /*43d0*/  @P3 MUFU.EX2 R38, R39 ;  /* 0x0000002700263308 */ /* 0x000e620000000800 */
[----:B------:R-:W-:Y:S01]  /*43e0*/  R2UR UR5, R6 ;  /* 0x00000000060572ca */ /* 0x000fe200000e0000 */
[----:B------:R-:W-:Y:S01]  /*43f0*/  FFMA R81, R81, R90, R90 ;  /* 0x0000005a51517223 */ /* 0x000fe2000000005a */
[----:B------:R-:W-:Y:S02]  /*4400*/  LOP3.LUT R90, R92, 0xc0, RZ, 0xc0, !PT ;  /* 0x000000c05c5a7812 */ /* 0x000fe400078ec0ff */
[----:B------:R-:W-:Y:S02]  /*4410*/  LOP3.LUT R83, R83, 0xe00, RZ, 0xc0, !PT ;  /* 0x00000e0053537812 */ /* 0x000fe400078ec0ff */
[----:B------:R-:W-:Y:S01]  /*4420*/  LOP3.LUT R90, R90, 0x8, R99, 0xf8, !PT ;  /* 0x000000085a5a7812 */ /* 0x000fe200078ef863 */
[----:B------:R-:W2:Y:S01]  /*4430*/  @P2 MUFU.EX2 R35, R37 ;  /* 0x0000002500232308 */ /* 0x000ea20000000800 */
[----:B------:R-:W-:Y:S01]  /*4440*/  LOP3.LUT R87, R83, 0x20, R92, 0xf8, !PT ;  /* 0x0000002053577812 */ /* 0x000fe200078ef85c */
[----:B------:R-:W-:Y:S01]  /*4450*/  IMAD.SHL.U32 R99, R18, 0x4, RZ ;  /* 0x0000000412637824 */ /* 0x000fe200078e00ff */
[----:B------:R-:W-:-:S02]  /*4460*/  F2FP.BF16.F32.PACK_AB R36, R33, R32 ;  /* 0x000000202124723e */ /* 0x000fc400000010ff */
[----:B------:R-:W-:Y:S01]  /*4470*/  LOP3.LUT R92, R87, 0x100, R92, 0xf8, !PT ;  /* 0x00000100575c7812 */ /* 0x000fe200078ef85c */
[----:B------:R-:W-:Y:S01]  /*4480*/  USHF.R.U32.HI UR4, URZ, 0x3, UR5 ;  /* 0x000000033f047899 */ /* 0x000fe20008011605 */
[----:B------:R-:W-:Y:S01]  /*4490*/  LOP3.LUT R99, R90, 0x18, R99, 0x78, !PT ;  /* 0x000000185a637812 */ /* 0x000fe200078e7863 */
[----:B------:R-:W3:Y:S01]  /*44a0*/  @P5 MUFU.EX2 R83, R81 ;  /* 0x0000005100535308 */ /* 0x000ee20000000800 */
[----:B-1----:R-:W-:Y:S01]  /*44b0*/  @P3 FADD R38, -R38, 1 ;  /* 0x3f80000026263421 */ /* 0x002fe20000000100 */
[----:B------:R-:W-:Y:S01]  /*44c0*/  UISETP.GT.U32.AND UP0, UPT, UR5, 0x7, UPT ;  /* 0x000000070500788c */ /* 0x000fe2000bf04070 */
[----:B------:R-:W-:Y:S01]  /*44d0*/  LOP3.LUT R87, R18, 0xff, RZ, 0xc0, !PT ;  /* 0x000000ff12577812 */ /* 0x000fe200078ec0ff */
[----:B------:R-:W-:Y:S02]  /*44e0*/  ULOP3.LUT UR4, UR4, 0x1, URZ, 0xc0, !UPT ;  /* 0x0000000104047892 */ /* 0x000fe4000f8ec03f */
[----:B------:R-:W-:Y:S01]  /*44f0*/  @P3 LOP3.LUT R39, R38, 0x80000000, R98, 0xb8, !PT ;  /* 0x8000000026273812 */ /* 0x000fe200078eb862 */
[----:B------:R-:W-:Y:S01]  /*4500*/  FMUL R38, R27, 0.5 ;  /* 0x3f0000001b267820 */ /* 0x000fe20000400000 */
[----:B------:R-:W-:Y:S01]  /*4510*/  FMUL R27, R28, 0.5 ;  /* 0x3f0000001c1b7820 */ /* 0x000fe20000400000 */
[----:B------:R-:W-:Y:S01]  /*4520*/  FMUL R28, R29, 0.5 ;  /* 0x3f0000001d1c7820 */ /* 0x000fe20000400000 */
[----:B--2---:R-:W-:Y:S01]  /*4530*/  @P2 FADD R35, -R35, 1 ;  /* 0x3f80000023232421 */ /* 0x004fe20000000100 */
[----:B------:R-:W-:Y:S01]  /*4540*/  FMUL R29, R62, R61 ;  /* 0x0000003d3e1d7220 */ /* 0x000fe20000400000 */
[----:B------:R-:W-:Y:S01]  /*4550*/  FMUL R62, R65, R38 ;  /* 0x00000026413e7220 */ /* 0x000fe20000400000 */
[----:B------:R-:W-:Y:S01]  /*4560*/  FMUL R67, R67, R28 ;  /* 0x0000001c43437220 */ /* 0x000fe20000400000 */
[----:B------:R-:W-:Y:S01]  /*4570*/  FMUL R28, R25, 0.5 ;  /* 0x3f000000191c7820 */ /* 0x000fe20000400000 */
[----:B------:R-:W-:Y:S01]  /*4580*/  @P2 LOP3.LUT R37, R35, 0x80000000, R97, 0xb8, !PT ;  /* 0x8000000023252812 */ /* 0x000fe200078eb861 */
[----:B------:R-:W-:Y:S01]  /*4590*/  FADD R39, R39, 1 ;  /* 0x3f80000027277421 */ /* 0x000fe20000000000 */
[----:B---3--:R-:W-:Y:S01]  /*45a0*/  @P5 FADD R83, -R83, 1 ;  /* 0x3f80000053535421 */ /* 0x008fe20000000100 */
[----:B------:R-:W-:Y:S01]  /*45b0*/  FMUL R38, R73, R28 ;  /* 0x0000001c49267220 */ /* 0x000fe20000400000 */
[----:B------:R-:W-:Y:S01]  /*45c0*/  FMUL R28, R93, 0.5 ;  /* 0x3f0000005d1c7820 */ /* 0x000fe20000400000 */
[----:B------:R-:W-:Y:S01]  /*45d0*/  FMUL R66, R66, R27 ;  /* 0x0000001b42427220 */ /* 0x000fe20000400000 */
[----:B------:R-:W-:Y:S01]  /*45e0*/  FMUL R27, R30, 0.5 ;  /* 0x3f0000001e1b7820 */ /* 0x000fe20000400000 */
[----:B------:R-:W-:Y:S01]  /*45f0*/  LOP3.LUT R35, R92, R99, RZ, 0xfc, !PT ;  /* 0x000000635c237212 */ /* 0x000fe200078efcff */
[----:B------:R-:W-:Y:S01]  /*4600*/  FADD R37, R37, 1 ;  /* 0x3f80000025257421 */ /* 0x000fe20000000000 */
[----:B------:R-:W-:Y:S01]  /*4610*/  @P5 LOP3.LUT R81, R83, 0x80000000, R100, 0xb8, !PT ;  /* 0x8000000053515812 */ /* 0x000fe200078eb864 */
[----:B------:R-:W-:Y:S01]  /*4620*/  FMUL R76, R39, R28 ;  /* 0x0000001c274c7220 */ /* 0x000fe20000400000 */
[----:B------:R-:W-:Y:S01]  /*4630*/  UISETP.LT.U32.AND UP0, UPT, UR49, 0x8, UP0 ;  /* 0x000000083100788c */ /* 0x000fe20008701070 */
[----:B------:R-:W-:Y:S01]  /*4640*/  IMAD.U32 R28, RZ, RZ, UR43 ;  /* 0x0000002bff1c7e24 */ /* 0x000fe2000f8e00ff */
[----:B------:R-:W-:Y:S01]  /*4650*/  UISETP.NE.U32.AND UP1, UPT, UR4, 0x1, UPT ;  /* 0x000000010400788c */ /* 0x000fe2000bf25070 */
[----:B------:R-:W-:Y:S01]  /*4660*/  FMUL R27, R68, R27 ;  /* 0x0000001b441b7220 */ /* 0x000fe20000400000 */
[----:B------:R-:W-:Y:S01]  /*4670*/  FMUL R68, R37, R24 ;  /* 0x0000001825447220 */ /* 0x000fe20000400000 */
[----:B------:R-:W-:Y:S01]  /*4680*/  USEL UR5, URZ, 0x1, !UP0 ;  /* 0x000000013f057887 */ /* 0x000fe2000c000000 */
[----:B------:R-:W-:Y:S01]  /*4690*/  FMUL R30, R95, 0.5 ;  /* 0x3f0000005f1e7820 */ /* 0x000fe20000400000 */
[----:B------:R-:W-:Y:S01]  /*46a0*/  FADD R81, R81, 1 ;  /* 0x3f80000051517421 */ /* 0x000fe20000000000 */
[----:B------:R-:W-:Y:S01]  /*46b0*/  IMAD.MOV.U32 R24, RZ, RZ, 0x20 ;  /* 0x00000020ff187424 */ /* 0x000fe200078e00ff */
[----:B------:R-:W-:Y:S01]  /*46c0*/  UISETP.GT.U32.AND UP0, UPT, UR49, 0x7, !UP1 ;  /* 0x000000073100788c */ /* 0x000fe2000cf04070 */
[----:B------:R-:W-:Y:S01]  /*46d0*/  IMAD R25, R28, 0x1000, R35 ;  /* 0x000010001c197824 */ /* 0x000fe200078e0223 */
[----:B------:R-:W-:Y:S01]  /*46e0*/  LOP3.LUT P3, RZ, R18, 0x4, RZ, 0xc0, !PT ;  /* 0x0000000412ff7812 */ /* 0x000fe2000786c0ff */
[----:B------:R-:W-:Y:S01]  /*46f0*/  FMUL R39, R81, R30 ;  /* 0x0000001e51277220 */ /* 0x000fe20000400000 */
[----:B------:R-:W-:Y:S01]  /*4700*/  F2FP.BF16.F32.PACK_AB R31, R70, R27 ;  /* 0x0000001b461f723e */ /* 0x000fe200000010ff */
[----:B------:R-:W-:Y:S01]  /*4710*/  USEL UR4, URZ, 0x1, !UP0 ;  /* 0x000000013f047887 */ /* 0x000fe2000c000000 */
[----:B------:R-:W-:Y:S01]  /*4720*/  SEL R24, R24, 0xffffffe0, !P3 ;  /* 0xffffffe018187807 */ /* 0x000fe20005800000 */
[----:B------:R-:W-:Y:S01]  /*4730*/  IMAD.U32 R90, RZ, RZ, UR5 ;  /* 0x00000005ff5a7e24 */ /* 0x000fe2000f8e00ff */
[----:B------:R-:W-:Y:S01]  /*4740*/  LEA R27, R25, UR51, 0x1 ;  /* 0x00000033191b7c11 */ /* 0x000fe2000f8e08ff */
[----:B------:R-:W-:Y:S01]  /*4750*/  VIADD R87, R87, 0x1f ;  /* 0x0000001f57577836 */ /* 0x000fe20000000000 */
[----:B------:R-:W-:-:S02]  /*4760*/  F2FP.BF16.F32.PACK_AB R29, R62, R29 ;  /* 0x0000001d3e1d723e */ /* 0x000fc400000010ff */
[----:B------:R-:W-:Y:S02]  /*4770*/  F2FP.BF16.F32.PACK_AB R30, R67, R66 ;  /* 0x00000042431e723e */ /* 0x000fe400000010ff */
[----:B------:R-:W-:Y:S02]  /*4780*/  F2FP.BF16.F32.PACK_AB R28, R38, R71 ;  /* 0x00000047261c723e */ /* 0x000fe400000010ff */
[----:B------:R-:W-:Y:S02]  /*4790*/  F2FP.BF16.F32.PACK_AB R37, R88, R79 ;  /* 0x0000004f5825723e */ /* 0x000fe400000010ff */
[----:B------:R-:W-:Y:S02]  /*47a0*/  F2FP.BF16.F32.PACK_AB R38, R68, R89 ;  /* 0x000000594426723e */ /* 0x000fe400000010ff */
[----:B------:R-:W-:Y:S02]  /*47b0*/  F2FP.BF16.F32.PACK_AB R39, R39, R76 ;  /* 0x0000004c2727723e */ /* 0x000fe400000010ff */
[----:B------:R-:W-:-:S02]  /*47c0*/  IADD3 R25, R24, 0x200, R27 ;  /* 0x0000020018197810 */ /* 0x000fc40007ffe01b */
[----:B------:R-:W-:Y:S01]  /*47d0*/  LOP3.LUT R57, R57, UR4, R90, 0x96, !PT ;  /* 0x0000000439397c12 */ /* 0x000fe2000f8e965a */
[----:B------:R-:W-:Y:S05]  /*47e0*/  WARPSYNC.ALL ;  /* 0x0000000000007948 */ /* 0x000fea0003800000 */
[----:B------:R1:W-:Y:S01]  /*47f0*/  STSM.16.M88.4 [R27+0x200], R28 ;  /* 0x0002001c1b007844 */ /* 0x0003e20000000200 */
[----:B------:R-:W-:Y:S01]  /*4800*/  ISETP.GT.U32.AND P2, PT, R87, 0x3e, PT ;  /* 0x0000003e5700780c */ /* 0x000fe20003f44070 */
[----:B------:R-:W-:Y:S02]  /*4810*/  BSSY B0, `(.L_x_52) ;  /* 0x0000010000007945 */ /* 0x000fe40003800000 */
[----:B------:R1:W-:Y:S01]  /*4820*/  STSM.16.M88.4 [R25], R36 ;  /* 0x0000002419007844 */ /* 0x0003e20000000200 */
[----:B------:R-:W-:Y:S01]  /*4830*/  @!PT LDS RZ, [RZ] ;  /* 0x00000000fffff984 */ /* 0x000fe20000000800 */
[----:B------:R-:W-:Y:S01]  /*4840*/  @!PT LDS RZ, [RZ] ;  /* 0x00000000fffff984 */ /* 0x000fe20000000800 */
[----:B------:R-:W-:Y:S01]  /*4850*/  @!PT LDS RZ, [RZ] ;  /* 0x00000000fffff984 */ /* 0x000fe20000000800 */
[----:B------:R-:W-:Y:S01]  /*4860*/  @!PT LDS RZ, [RZ] ;  /* 0x00000000fffff984 */ /* 0x000fe20000000800 */
[----:B------:R2:W-:Y:S06]  /*4870*/  MEMBAR.ALL.CTA ;  /* 0x0000000000007992 */ /* 0x0005ec0000008000 */
[----:B--2---:R-:W2:Y:S02]  /*4880*/  FENCE.VIEW.ASYNC.S ;  /* 0x00000000000073c6 */ /* 0x004ea40000000000 */
[----:B--2---:R-:W-:Y:S06]  /*4890*/  BAR.SYNC.DEFER_BLOCKING 0x1, 0x100 ;  /* 0x0044000000007b1d */ /* 0x004fec0000010000 */
[----:B------:R-:W-:Y:S05]  /*48a0*/  @P2 BRA `(.L_x_53) ;  /* 0x0000000000182947 */ /* 0x000fea0003800000 */
[----:B------:R-:W-:Y:S02]  /*48b0*/  ULEA UR44, UR43, UR51, 0xd ;  /* 0x000000332b2c7291 */ /* 0x000fe4000f8e683f */
[----:B------:R-:W-:Y:S02]  /*48c0*/  UIADD3 UR4, UP0, UR54, 0x4f0, URZ ;  /* 0x000004f036047890 */ /* 0x000fe4000ff1e03f */
[----:B------:R-:W-:Y:S02]  /*48d0*/  UIADD3 UR44, UR44, 0x200, URZ ;  /* 0x000002002c2c7890 */ /* 0x000fe4000fffe03f */
[----:B------:R-:W-:-:S09]  /*48e0*/  UIADD3.X UR5, URZ, UR55, URZ, UP0, !UPT ;  /* 0x000000373f057290 */ /* 0x000fd200087fe43f */
[----:B------:R2:W-:Y:S02]  /*48f0*/  UTMASTG.3D [UR44], [UR4] ;  /* 0x0000002c040073b5 */ /* 0x0005e40008010000 */
[----:B--2---:R0:W-:Y:S02]  /*4900*/  UTMACMDFLUSH ;  /* 0x00000000000079b7 */ /* 0x0041e40000000000 */
.L_x_53:
[----:B------:R-:W-:Y:S05]  /*4910*/  BSYNC B0 ;  /* 0x0000000000007941 */ /* 0x000fea0003800000 */
.L_x_52:
[----:B------:R-:W-:Y:S01]  /*4920*/  UIADD3 UR4, UR43, 0x1, URZ ;  /* 0x000000012b047890 */ /* 0x000fe2000fffe03f */
[----:B------:R-:W-:Y:S03]  /*4930*/  BSSY B0, `(.L_x_54) ;  /* 0x0000007000007945 */ /* 0x000fe60003800000 */
[----:B------:R-:W-:-:S04]  /*4940*/  UISETP.NE.AND UP0, UPT, UR4, 0x3, UPT ;  /* 0x000000030400788c */ /* 0x000fc8000bf05270 */
[----:B------:R-:W-:Y:S02]  /*4950*/  USEL UR8, URZ, 0x1, UP0 ;  /* 0x000000013f087887 */ /* 0x000fe40008000000 */
[----:B------:R-:W-:Y:S02]  /*4960*/  USEL UR9, UR4, URZ, UP0 ;  /* 0x0000003f04097287 */ /* 0x000fe40008000000 */
[----:B------:R-:W-:Y:S01]  /*4970*/  ULOP3.LUT UR8, UR48, UR8, URZ, 0x3c, !UPT ;  /* 0x0000000830087292 */ /* 0x000fe2000f8e3c3f */
[----:B------:R-:W-:Y:S11]  /*4980*/  @P2 BRA `(.L_x_55) ;  /* 0x0000000000042947 */ /* 0x000ff60003800000 */
[----:B------:R-:W-:-:S04]  /*4990*/  DEPBAR.LE SB0, 0x1 ;  /* 0x000080400000791a */ /* 0x000fc80000000000 */
.L_x_55:
[----:B------:R-:W-:Y:S05]  /*49a0*/  BSYNC B0 ;  /* 0x0000000000007941 */ /* 0x000fea0003800000 */
.L_x_54:
[----:B------:R-:W-:Y:S01]  /*49b0*/  BAR.SYNC.DEFER_BLOCKING 0x1, 0x100 ;  /* 0x0044000000007b1d */ /* 0x000fe20000010000 */
[----:B------:R-:W-:-:S13]  /*49c0*/  ISETP.NE.AND P5, PT, RZ, UR39, PT ;  /* 0x00000027ff007c0c */ /* 0x000fda000bfa5270 */
[----:B------:R-:W-:Y:S05]  /*49d0*/  @!P5 BRA `(.L_x_56) ;  /* 0x000000000034d947 */ /* 0x000fea0003800000 */
[----:B------:R-:W-:Y:S04]  /*49e0*/  BSSY B0, `(.L_x_57) ;  /* 0x0000009000007945 */ /* 0x000fe80003800000 */
[----:B------:R-:W-:Y:S05]  /*49f0*/  @P0 BRA `(.L_x_58) ;  /* 0x00000000001c0947 */ /* 0x000fea0003800000 */
[----:B------:R-:W-:-:S13]  /*4a00*/  ISETP.NE.AND P5, PT, R82, 0x3, PT ;  /* 0x000000035200780c */ /* 0x000fda0003fa5270 */
[----:B------:R-:W-:Y:S05]  /*4a10*/  @!P5 BRA `(.L_x_59) ;  /* 0x000000000004d947 */ /* 0x000fea0003800000 */
[----:B------:R-:W-:Y:S01]  /*4a20*/  BPT.TRAP 0x1 ;  /* 0x000000040000795c */ /* 0x000fe20000300000 */
.L_x_59:
[----:B------:R-:W-:-:S04]  /*4a30*/  ULEA UR4, UR38, UR51, 0x3 ;  /* 0x0000003326047291 */ /* 0x000fc8000f8e183f */
[----:B------:R-:W-:-:S04]  /*4a40*/  UIADD3 UR4, UR4, 0x98, URZ ;  /* 0x0000009804047890 */ /* 0x000fc8000fffe03f */
[----:B------:R-:W-:-:S09]  /*4a50*/  UPRMT UR4, UR50, 0x654, UR4 ;  /* 0x0000065432047896 */ /* 0x000fd20008000004 */
[----:B------:R-:W-:Y:S03]  /*4a60*/  SYNCS.ARRIVE.TRANS64.RED.A1T0 RZ, [UR4], RZ ;  /* 0x000000ffffff79a7 */ /* 0x000fe60008100404 */
.L_x_58:
[----:B------:R-:W-:Y:S05]  /*4a70*/  BSYNC B0 ;  /* 0x0000000000007941 */ /* 0x000fea0003800000 */
.L_x_57:
[----:B------:R-:W-:-:S04]  /*4a80*/  UIADD3 UR38, UR38, 0x1, URZ ;  /* 0x0000000126267890 */ /* 0x000fc8000fffe03f */
[----:B------:R-:W-:-:S04]  /*4a90*/  UISETP.NE.AND UP0, UPT, UR38, 0x3, UPT ;  /* 0x000000032600788c */ /* 0x000fc8000bf05270 */
[----:B------:R-:W-:-:S12]  /*4aa0*/  USEL UR38, UR38, URZ, UP0 ;  /* 0x0000003f26267287 */ /* 0x000fd80008000000 */
.L_x_56:
[----:B------:R-:W-:Y:S04]  /*4ab0*/  BSSY B0, `(.L_x_60) ;  /* 0x0000034000007945 */ /* 0x000fe80003800000 */
[----:B------:R-:W-:Y:S05]  /*4ac0*/  @P0 BRA `(.L_x_61) ;  /* 0x0000000000c80947 */ /* 0x000fea0003800000 */
[----:B------:R-:W-:-:S13]  /*4ad0*/  ISETP.NE.AND P5, PT, R82, 0x3, PT ;  /* 0x000000035200780c */ /* 0x000fda0003fa5270 */
[----:B------:R-:W-:Y:S05]  /*4ae0*/  @!P5 BRA `(.L_x_62) ;  /* 0x000000000004d947 */ /* 0x000fea0003800000 */
[----:B------:R-:W-:Y:S01]  /*4af0*/  BPT.TRAP 0x1 ;  /* 0x000000040000795c */ /* 0x000fe20000300000 */
.L_x_62:
[----:B------:R-:W-:Y:S01]  /*4b00*/  SHF.L.U32 R13, R13, 0x1f, RZ ;  /* 0x0000001f0d0d7819 */ /* 0x000fe200000006ff */
[----:B------:R-:W-:Y:S01]  /*4b10*/  BSSY B1, `(.L_x_63) ;  /* 0x0000004000017945 */ /* 0x000fe20003800000 */
[----:B-1----:R-:W-:-:S04]  /*4b20*/  LEA R28, R60, UR51, 0x3 ;  /* 0x000000333c1c7c11 */ /* 0x002fc8000f8e18ff */
[----:B------:R-:W1:Y:S02]  /*4b30*/  SYNCS.PHASECHK.TRANS64.TRYWAIT P5, [R28+URZ+0x80], R13 ;  /* 0x0000800d1c0075a7 */ /* 0x000e6400080a017f */
[----:B-1----:R-:W-:Y:S05]  /*4b40*/  @!P5 BRA `(.L_x_64) ;  /* 0x0000005000e0d947 */ /* 0x002fea0003800000 */
.L_x_138:
[----:B------:R-:W-:Y:S05]  /*4b50*/  BSYNC B1 ;  /* 0x0000000000017941 */ /* 0x000fea0003800000 */
.L_x_63:
[----:B------:R-:W-:Y:S05]  /*4b60*/  @P4 BRA `(.L_x_61) ;  /* 0x0000000000a04947 */ /* 0x000fea0003800000 */
[----:B------:R-:W-:Y:S01]  /*4b70*/  IMAD R60, R60, 0x1000, R35 ;  /* 0x000010003c3c7824 */ /* 0x000fe200078e0223 */
[----:B------:R-:W-:Y:S05]  /*4b80*/  WARPSYNC.ALL ;  /* 0x0000000000007948 */ /* 0x000fea0003800000 */
[----:B------:R-:W-:-:S05]  /*4b90*/  LEA R60, R60, UR51, 0x1 ;  /* 0x000000333c3c7c11 */ /* 0x000fca000f8e08ff */
[C---:B------:R-:W-:Y:S02]  /*4ba0*/  VIADD R5, R60.reuse, 0x200 ;  /* 0x000002003c057836 */ /* 0x040fe40000000000 */
[----:B------:R-:W-:Y:S02]  /*4bb0*/  VIADD R4, R60, 0x220 ;  /* 0x000002203c047836 */ /* 0x000fe40000000000 */
[----:B------:R-:W-:Y:S01]  /*4bc0*/  @P3 VIADD R4, R5, 0xffffffe0 ;  /* 0xffffffe005043836 */ /* 0x000fe20000000000 */
[----:B------:R-:W2:Y:S04]  /*4bd0*/  LDSM.16.M88.4 R60, [R60+0x200] ;  /* 0x000200003c3c783b */ /* 0x000ea80000000200 */
[----:B-1----:R-:W1:Y:S01]  /*4be0*/  LDSM.16.M88.4 R28, [R4] ;  /* 0x00000000041c783b */ /* 0x002e620000000200 */
[----:B--2---:R-:W-:Y:S01]  /*4bf0*/  LOP3.LUT R7, R60, 0xffff0000, RZ, 0xc0, !PT ;  /* 0xffff00003c077812 */ /* 0x004fe200078ec0ff */
[C---:B------:R-:W-:Y:S01]  /*4c00*/  IMAD.U32 R23, R61.reuse, 0x10000, RZ ;  /* 0x000100003d177824 */ /* 0x040fe200078e00ff */
[----:B------:R-:W-:Y:S01]  /*4c10*/  LOP3.LUT R11, R62, 0xffff0000, RZ, 0xc0, !PT ;  /* 0xffff00003e0b7812 */ /* 0x000fe200078ec0ff */
[----:B------:R-:W-:Y:S01]  /*4c20*/  IMAD.U32 R5, R60, 0x10000, RZ ;  /* 0x000100003c057824 */ /* 0x000fe200078e00ff */
[----:B------:R-:W-:Y:S01]  /*4c30*/  LOP3.LUT R61, R61, 0xffff0000, RZ, 0xc0, !PT ;  /* 0xffff00003d3d7812 */ /* 0x000fe200078ec0ff */
[----:B-1----:R-:W-:Y:S01]  /*4c40*/  IMAD.U32 R33, R29, 0x10000, RZ ;  /* 0x000100001d217824 */ /* 0x002fe200078e00ff */
[----:B------:R-:W-:Y:S01]  /*4c50*/  LOP3.LUT R25, R63, 0xffff0000, RZ, 0xc0, !PT ;  /* 0xffff00003f197812 */ /* 0x000fe200078ec0ff */
[----:B------:R-:W-:Y:S01]  /*4c60*/  IMAD.U32 R65, R31, 0x10000, RZ ;  /* 0x000100001f417824 */ /* 0x000fe200078e00ff */
[----:B------:R-:W-:Y:S01]  /*4c70*/  LOP3.LUT R27, R28, 0xffff0000, RZ, 0xc0, !PT ;  /* 0xffff00001c1b7812 */ /* 0x000fe200078ec0ff */
[----:B------:R-:W-:Y:S01]  /*4c80*/  IMAD.U32 R9, R62, 0x10000, RZ ;  /* 0x000100003e097824 */ /* 0x000fe200078e00ff */
[----:B------:R-:W-:Y:S01]  /*4c90*/  LOP3.LUT R29, R29, 0xffff0000, RZ, 0xc0, !PT ;  /* 0xffff00001d1d7812 */ /* 0x000fe200078ec0ff */
[----:B------:R-:W-:Y:S01]  /*4ca0*/  IMAD.U32 R13, R63, 0x10000, RZ ;  /* 0x000100003f0d7824 */ /* 0x000fe200078e00ff */
[----:B------:R-:W-:Y:S01]  /*4cb0*/  LOP3.LUT R39, R30, 0xffff0000, RZ, 0xc0, !PT ;  /* 0xffff00001e277812 */ /* 0x000fe200078ec0ff */
[----:B------:R-:W-:Y:S01]  /*4cc0*/  IMAD.U32 R69, R28, 0x10000, RZ ;  /* 0x000100001c457824 */ /* 0x000fe200078e00ff */
[----:B------:R-:W-:Y:S01]  /*4cd0*/  LOP3.LUT R31, R31, 0xffff0000, RZ, 0xc0, !PT ;  /* 0xffff00001f1f7812 */ /* 0x000fe200078ec0ff */
[----:B------:R-:W-:-:S02]  /*4ce0*/  IMAD.U32 R37, R30, 0x10000, RZ ;  /* 0x000100001e257824 */ /* 0x000fc400078e00ff */
[C---:B------:R-:W-:Y:S01]  /*4cf0*/  FMUL R63, R58.reuse, R5 ;  /* 0x000000053a3f7220 */ /* 0x040fe20000400000 */
        /* <DEDUP_REMOVED lines=14> */
[----:B------:R-:W-:-:S07]  /*4de0*/  FMUL R78, R58, R31 ;  /* 0x0000001f3a4e7220 */ /* 0x000fce0000400000 */
.L_x_61:
[----:B------:R-:W-:Y:S05]  /*4df0*/  BSYNC B0 ;  /* 0x0000000000007941 */ /* 0x000fea0003800000 */
.L_x_60:
[C---:B------:R-:W-:Y:S01]  /*4e00*/  FFMA R40, R59.reuse, R40, R63 ;  /* 0x000000283b287223 */ /* 0x040fe2000000003f */
[C---:B------:R-:W-:Y:S01]  /*4e10*/  FFMA R8, R59.reuse, R41, R8 ;  /* 0x000000293b087223 */ /* 0x040fe20000000008 */
[C---:B------:R-:W-:Y:S01]  /*4e20*/  FFMA R23, R59.reuse, R42, R23 ;  /* 0x0000002a3b177223 */ /* 0x040fe20000000017 */
[----:B------:R-:W-:Y:S01]  /*4e30*/  FFMA R26, R59, R43, R26 ;  /* 0x0000002b3b1a7223 */ /* 0x000fe2000000001a */
[----:B------:R-:W-:Y:S01]  /*4e40*/  FMUL R32, R40, 0.70710676908493041992 ;  /* 0x3f3504f328207820 */ /* 0x000fe20000400000 */
[----:B------:R-:W-:Y:S01]  /*4e50*/  FMUL R66, R8, 0.70710676908493041992 ;  /* 0x3f3504f308427820 */ /* 0x000fe20000400000 */
[----:B-1----:R-:W-:Y:S01]  /*4e60*/  FMUL R37, R23, 0.70710676908493041992 ;  /* 0x3f3504f317257820 */ /* 0x002fe20000400000 */
[----:B------:R-:W-:Y:S01]  /*4e70*/  FMUL R68, R26, 0.70710676908493041992 ;  /* 0x3f3504f31a447820 */ /* 0x000fe20000400000 */
[C---:B------:R-:W-:Y:S01]  /*4e80*/  FMUL R13, R32.reuse, R32 ;  /* 0x00000020200d7220 */ /* 0x040fe20000400000 */
[----:B------:R-:W-:Y:S01]  /*4e90*/  FSETP.GE.AND P3, PT, |R32|, 1.0029599666595458984, PT ;  /* 0x3f8060fe2000780b */ /* 0x000fe20003f66200 */
[----:B------:R-:W-:Y:S01]  /*4ea0*/  FFMA R9, R59, R44, R9 ;  /* 0x0000002c3b097223 */ /* 0x000fe20000000009 */
[----:B------:R-:W-:Y:S01]  /*4eb0*/  FSETP.GE.AND P4, PT, |R37|, 1.0029599666595458984, PT ;  /* 0x3f8060fe2500780b */ /* 0x000fe20003f86200 */
[----:B------:R-:W-:Y:S01]  /*4ec0*/  FMUL R29, R68, R68 ;  /* 0x00000044441d7220 */ /* 0x000fe20000400000 */
[----:B------:R-:W-:Y:S01]  /*4ed0*/  FSEL R13, |R32|, R13, P3 ;  /* 0x0000000d200d7208 */ /* 0x000fe20001800200 */
[----:B------:R-:W-:Y:S01]  /*4ee0*/  FFMA R10, R59, R45, R10 ;  /* 0x0000002d3b0a7223 */ /* 0x000fe2000000000a */
[----:B------:R-:W-:Y:S01]  /*4ef0*/  FSEL R28, R0, 8.4834944573231041431e-05, P3 ;  /* 0x38b1e96a001c7808 */ /* 0x000fe20001800000 */
[----:B------:R-:W-:Y:S01]  /*4f00*/  FMUL R39, R9, 0.70710676908493041992 ;  /* 0x3f3504f309277820 */ /* 0x000fe20000400000 */
[----:B------:R-:W-:Y:S01]  /*4f10*/  FSEL R30, -R3, -0.00082130916416645050049, P3 ;  /* 0xba574d20031e7808 */ /* 0x000fe20001800100 */
[C---:B------:R-:W-:Y:S01]  /*4f20*/  FFMA R11, R59.reuse, R46, R11 ;  /* 0x0000002e3b0b7223 */ /* 0x040fe2000000000b */
[----:B------:R-:W-:Y:S01]  /*4f30*/  FSEL R25, R12, 0.0052134888246655464172, P3 ;  /* 0x3baad5ea0c197808 */ /* 0x000fe20001800000 */
[----:B------:R-:W-:Y:S01]  /*4f40*/  FFMA R47, R59, R47, R64 ;  /* 0x0000002f3b2f7223 */ /* 0x000fe20000000040 */
[----:B------:R-:W-:Y:S01]  /*4f50*/  FSEL R27, -R14, -0.026868773624300956726, P3 ;  /* 0xbcdc1be70e1b7808 */ /* 0x000fe20001800100 */
[----:B------:R-:W-:Y:S01]  /*4f60*/  FFMA R28, R13, R28, R30 ;  /* 0x0000001c0d1c7223 */ /* 0x000fe2000000001e */
[----:B------:R-:W-:Y:S01]  /*4f70*/  FSEL R30, -|R32|, R32, P3 ;  /* 0x00000020201e7208 */ /* 0x000fe20001800300 */
[----:B------:R-:W-:Y:S01]  /*4f80*/  FMUL R41, R11, 0.70710676908493041992 ;  /* 0x3f3504f30b297820 */ /* 0x000fe20000400000 */
[----:B------:R-:W-:Y:S01]  /*4f90*/  FSEL R36, -R3, -0.00082130916416645050049, P4 ;  /* 0xba574d2003247808 */ /* 0x000fe20002000100 */
[----:B------:R-:W-:Y:S01]  /*4fa0*/  FFMA R28, R13, R28, R25 ;  /* 0x0000001c0d1c7223 */ /* 0x000fe20000000019 */
[----:B------:R-:W-:Y:S01]  /*4fb0*/  FSEL R25, R15, 0.11284004896879196167, P3 ;  /* 0x3de718af0f197808 */ /* 0x000fe20001800000 */
[----:B------:R-:W-:Y:S01]  /*4fc0*/  FFMA R48, R59, R48, R69 ;  /* 0x000000303b307223 */ /* 0x000fe20000000045 */
[----:B------:R-:W-:Y:S01]  /*4fd0*/  FSETP.GE.AND P5, PT, |R68|, 1.0029599666595458984, PT ;  /* 0x3f8060fe4400780b */ /* 0x000fe20003fa6200 */
[----:B------:R-:W-:Y:S01]  /*4fe0*/  FFMA R28, R13, R28, R27 ;  /* 0x0000001c0d1c7223 */ /* 0x000fe2000000001b */
[----:B------:R-:W-:Y:S01]  /*4ff0*/  FSEL R27, R20, -0.37612664699554443359, P3 ;  /* 0xbec093ac141b7808 */ /* 0x000fe20001800000 */
[----:B------:R-:W-:Y:S01]  /*5000*/  FMUL R63, R47, 0.70710676908493041992 ;  /* 0x3f3504f32f3f7820 */ /* 0x000fe20000400000 */
[----:B------:R-:W-:Y:S01]  /*5010*/  FSEL R31, |R68|, R29, P5 ;  /* 0x0000001d441f7208 */ /* 0x000fe20002800200 */
[----:B------:R-:W-:Y:S01]  /*5020*/  FFMA R28, R13, R28, R25 ;  /* 0x0000001c0d1c7223 */ /* 0x000fe20000000019 */
[----:B------:R-:W-:Y:S01]  /*5030*/  FSEL R25, R21, 0.12837915122509002686, P3 ;  /* 0x3e0375d315197808 */ /* 0x000fe20001800000 */
[----:B------:R-:W-:Y:S01]  /*5040*/  FFMA R4, R59, R49, R4 ;  /* 0x000000313b047223 */ /* 0x000fe20000000004 */
[----:B------:R-:W-:Y:S01]  /*5050*/  FSEL R42, R0, 8.4834944573231041431e-05, P5 ;  /* 0x38b1e96a002a7808 */ /* 0x000fe20002800000 */
[----:B------:R-:W-:Y:S01]  /*5060*/  FFMA R28, R13, R28, R27 ;  /* 0x0000001c0d1c7223 */ /* 0x000fe2000000001b */
[----:B------:R-:W-:Y:S01]  /*5070*/  FMUL R27, R37, R37 ;  /* 0x00000025251b7220 */ /* 0x000fe20000400000 */
[----:B------:R-:W-:Y:S01]  /*5080*/  FSEL R60, -R3, -0.00082130916416645050049, P5 ;  /* 0xba574d20033c7808 */ /* 0x000fe20002800100 */
[----:B------:R-:W-:Y:S01]  /*5090*/  FFMA R72, R59, R50, R72 ;  /* 0x000000323b487223 */ /* 0x000fe20000000048 */
[----:B------:R-:W-:Y:S01]  /*50a0*/  FFMA R13, R13, R28, R25 ;  /* 0x0000001c0d0d7223 */ /* 0x000fe20000000019 */
[C---:B------:R-:W-:Y:S01]  /*50b0*/  FSEL R38, R12.reuse, 0.0052134888246655464172, P4 ;  /* 0x3baad5ea0c267808 */ /* 0x040fe20002000000 */
[----:B------:R-:W-:Y:S01]  /*50c0*/  FFMA R51, R59, R51, R74 ;  /* 0x000000333b337223 */ /* 0x000fe2000000004a */
[----:B------:R-:W-:Y:S01]  /*50d0*/  FSEL R27, |R37|, R27, P4 ;  /* 0x0000001b251b7208 */ /* 0x000fe20002000200 */
[----:B------:R-:W-:Y:S01]  /*50e0*/  FFMA R13, R13, R30, R30 ;  /* 0x0000001e0d0d7223 */ /* 0x000fe2000000001e */
[----:B------:R-:W-:Y:S01]  /*50f0*/  FSEL R62, R12, 0.0052134888246655464172, P5 ;  /* 0x3baad5ea0c3e7808 */ /* 0x000fe20002800000 */
[----:B------:R-:W-:Y:S01]  /*5100*/  FFMA R42, R31, R42, R60 ;  /* 0x0000002a1f2a7223 */ /* 0x000fe2000000003c */
[----:B------:R-:W-:Y:S01]  /*5110*/  FSEL R60, -R14, -0.026868773624300956726, P5 ;  /* 0xbcdc1be70e3c7808 */ /* 0x000fe20002800100 */
[----:B------:R-:W1:Y:S01]  /*5120*/  @P3 MUFU.EX2 R25, R13 ;  /* 0x0000000d00193308 */ /* 0x000e620000000800 */
[----:B------:R-:W-:Y:S01]  /*5130*/  FSEL R33, R21, 0.12837915122509002686, P5 ;  /* 0x3e0375d315217808 */ /* 0x000fe20002800000 */
[----:B------:R-:W-:Y:S01]  /*5140*/  FFMA R62, R31, R42, R62 ;  /* 0x0000002a1f3e7223 */ /* 0x000fe2000000003e */
[----:B------:R-:W-:Y:S01]  /*5150*/  FSEL R42, R15, 0.11284004896879196167, P4 ;  /* 0x3de718af0f2a7808 */ /* 0x000fe20002000000 */
[----:B------:R-:W-:Y:S01]  /*5160*/  FMUL R64, R72, 0.70710676908493041992 ;  /* 0x3f3504f348407820 */ /* 0x000fe20000400000 */
[----:B------:R-:W-:Y:S01]  /*5170*/  FFMA R53, R59, R53, R34 ;  /* 0x000000353b357223 */ /* 0x000fe20000000022 */
[----:B------:R-:W-:Y:S01]  /*5180*/  FFMA R60, R31, R62, R60 ;  /* 0x0000003e1f3c7223 */ /* 0x000fe2000000003c */
[----:B------:R-:W-:Y:S01]  /*5190*/  FMUL R62, R10, 0.70710676908493041992 ;  /* 0x3f3504f30a3e7820 */ /* 0x000fe20000400000 */
[C---:B------:R-:W-:Y:S01]  /*51a0*/  FFMA R54, R59.reuse, R54, R7 ;  /* 0x000000363b367223 */ /* 0x040fe20000000007 */
[----:B------:R-:W-:Y:S01]  /*51b0*/  FFMA R55, R59, R55, R78 ;  /* 0x000000373b377223 */ /* 0x000fe2000000004e */
[----:B------:R-:W-:Y:S01]  /*51c0*/  FMUL R8, R8, 0.5 ;  /* 0x3f00000008087820 */ /* 0x000fe20000400000 */
[----:B------:R-:W-:Y:S01]  /*51d0*/  FMUL R40, R40, 0.5 ;  /* 0x3f00000028287820 */ /* 0x000fe20000400000 */
[----:B------:R-:W-:Y:S05]  /*51e0*/  WARPSYNC.ALL ;  /* 0x0000000000007948 */ /* 0x000fea0003800000 */
[----:B-1----:R-:W-:Y:S01]  /*51f0*/  @P3 FADD R25, -R25, 1 ;  /* 0x3f80000019193421 */ /* 0x002fe20000000100 */
[----:B------:R-:W-:Y:S04]  /*5200*/  BSSY B0, `(.L_x_65) ;  /* 0x0000182000007945 */ /* 0x000fe80003800000 */
[----:B------:R-:W-:Y:S01]  /*5210*/  @P3 LOP3.LUT R13, R25, 0x80000000, R32, 0xb8, !PT ;  /* 0x80000000190d3812 */ /* 0x000fe200078eb820 */
[C---:B------:R-:W-:Y:S01]  /*5220*/  FMUL R25, R66.reuse, R66 ;  /* 0x0000004242197220 */ /* 0x040fe20000400000 */
[----:B------:R-:W-:-:S02]  /*5230*/  FSETP.GE.AND P3, PT, |R66|, 1.0029599666595458984, PT ;  /* 0x3f8060fe4200780b */ /* 0x000fc40003f66200 */
[----:B------:R-:W-:Y:S01]  /*5240*/  FSEL R32, R0, 8.4834944573231041431e-05, P4 ;  /* 0x38b1e96a00207808 */ /* 0x000fe20002000000 */
[----:B------:R-:W-:Y:S01]  /*5250*/  FADD R13, R13, 1 ;  /* 0x3f8000000d0d7421 */ /* 0x000fe20000000000 */
[----:B------:R-:W-:Y:S02]  /*5260*/  FSEL R25, |R66|, R25, P3 ;  /* 0x0000001942197208 */ /* 0x000fe40001800200 */
[----:B------:R-:W-:Y:S01]  /*5270*/  FSEL R28, R0, 8.4834944573231041431e-05, P3 ;  /* 0x38b1e96a001c7808 */ /* 0x000fe20001800000 */
[----:B------:R-:W-:Y:S01]  /*5280*/  FFMA R36, R27, R32, R36 ;  /* 0x000000201b247223 */ /* 0x000fe20000000024 */
[----:B------:R-:W-:Y:S01]  /*5290*/  FSEL R30, -R3, -0.00082130916416645050049, P3 ;  /* 0xba574d20031e7808 */ /* 0x000fe20001800100 */
[----:B------:R-:W-:Y:S01]  /*52a0*/  FMUL R13, R13, R40 ;  /* 0x000000280d0d7220 */ /* 0x000fe20000400000 */
[C---:B------:R-:W-:Y:S01]  /*52b0*/  FSEL R32, -R14.reuse, -0.026868773624300956726, P3 ;  /* 0xbcdc1be70e207808 */ /* 0x040fe20001800100 */
[----:B------:R-:W-:Y:S01]  /*52c0*/  FFMA R36, R27, R36, R38 ;  /* 0x000000241b247223 */ /* 0x000fe20000000026 */
[----:B------:R-:W-:Y:S01]  /*52d0*/  FSEL R38, -R14, -0.026868773624300956726, P4 ;  /* 0xbcdc1be70e267808 */ /* 0x000fe20002000100 */
[----:B------:R-:W-:Y:S01]  /*52e0*/  FFMA R28, R25, R28, R30 ;  /* 0x0000001c191c7223 */ /* 0x000fe2000000001e */
[----:B------:R-:W-:-:S03]  /*52f0*/  FSEL R30, R12, 0.0052134888246655464172, P3 ;  /* 0x3baad5ea0c1e7808 */ /* 0x000fc60001800000 */
[----:B------:R-:W-:Y:S01]  /*5300*/  FFMA R36, R27, R36, R38 ;  /* 0x000000241b247223 */ /* 0x000fe20000000026 */
[C---:B------:R-:W-:Y:S01]  /*5310*/  FSEL R38, R20.reuse, -0.37612664699554443359, P4 ;  /* 0xbec093ac14267808 */ /* 0x040fe20002000000 */
[----:B------:R-:W-:Y:S01]  /*5320*/  FFMA R28, R25, R28, R30 ;  /* 0x0000001c191c7223 */ /* 0x000fe2000000001e */
[----:B------:R-:W-:Y:S01]  /*5330*/  FSEL R30, R15, 0.11284004896879196167, P3 ;  /* 0x3de718af0f1e7808 */ /* 0x000fe20001800000 */
[----:B------:R-:W-:Y:S01]  /*5340*/  FFMA R36, R27, R36, R42 ;  /* 0x000000241b247223 */ /* 0x000fe2000000002a */
[----:B------:R-:W-:Y:S01]  /*5350*/  FSEL R42, R15, 0.11284004896879196167, P5 ;  /* 0x3de718af0f2a7808 */ /* 0x000fe20002800000 */
[----:B------:R-:W-:Y:S01]  /*5360*/  FFMA R28, R25, R28, R32 ;  /* 0x0000001c191c7223 */ /* 0x000fe20000000020 */
[----:B------:R-:W-:Y:S01]  /*5370*/  FSEL R32, R20, -0.37612664699554443359, P3 ;  /* 0xbec093ac14207808 */ /* 0x000fe20001800000 */
[----:B------:R-:W-:Y:S02]  /*5380*/  FFMA R36, R27, R36, R38 ;  /* 0x000000241b247223 */ /* 0x000fe40000000026 */
[----:B------:R-:W-:Y:S01]  /*5390*/  FFMA R28, R25, R28, R30 ;  /* 0x0000001c191c7223 */ /* 0x000fe2000000001e */
[----:B------:R-:W-:Y:S01]  /*53a0*/  FSEL R30, R21, 0.12837915122509002686, P3 ;  /* 0x3e0375d3151e7808 */ /* 0x000fe20001800000 */
[----:B------:R-:W-:-:S02]  /*53b0*/  FFMA R42, R31, R60, R42 ;  /* 0x0000003c1f2a7223 */ /* 0x000fc4000000002a */
[----:B------:R-:W-:Y:S01]  /*53c0*/  FFMA R28, R25, R28, R32 ;  /* 0x0000001c191c7223 */ /* 0x000fe20000000020 */
[----:B------:R-:W-:-:S03]  /*53d0*/  FSEL R32, -|R66|, R66, P3 ;  /* 0x0000004242207208 */ /* 0x000fc60001800300 */
[----:B------:R-:W-:Y:S01]  /*53e0*/  FFMA R25, R25, R28, R30 ;  /* 0x0000001c19197223 */ /* 0x000fe2000000001e */
[----:B------:R-:W-:Y:S02]  /*53f0*/  FSEL R28, R21, 0.12837915122509002686, P4 ;  /* 0x3e0375d3151c7808 */ /* 0x000fe40002000000 */
[----:B------:R-:W-:Y:S01]  /*5400*/  FSEL R30, R20, -0.37612664699554443359, P5 ;  /* 0xbec093ac141e7808 */ /* 0x000fe20002800000 */
[----:B------:R-:W-:Y:S02]  /*5410*/  FFMA R25, R25, R32, R32 ;  /* 0x0000002019197223 */ /* 0x000fe40000000020 */
[----:B------:R-:W-:Y:S01]  /*5420*/  FFMA R27, R27, R36, R28 ;  /* 0x000000241b1b7223 */ /* 0x000fe2000000001c */
[----:B------:R-:W-:Y:S01]  /*5430*/  FSEL R28, -|R37|, R37, P4 ;  /* 0x00000025251c7208 */ /* 0x000fe20002000300 */
[----:B------:R-:W-:Y:S01]  /*5440*/  FFMA R30, R31, R42, R30 ;  /* 0x0000002a1f1e7223 */ /* 0x000fe2000000001e */
[----:B------:R-:W1:Y:S03]  /*5450*/  @P3 MUFU.EX2 R29, R25 ;  /* 0x00000019001d3308 */ /* 0x000e660000000800 */
[----:B------:R-:W-:Y:S01]  /*5460*/  FFMA R27, R27, R28, R28 ;  /* 0x0000001c1b1b7223 */ /* 0x000fe2000000001c */
[----:B------:R-:W-:Y:S01]  /*5470*/  FSEL R28, -|R68|, R68, P5 ;  /* 0x00000044441c7208 */ /* 0x000fe20002800300 */
[----:B------:R-:W-:-:S03]  /*5480*/  FFMA R33, R31, R30, R33 ;  /* 0x0000001e1f217223 */ /* 0x000fc60000000021 */
[----:B------:R-:W2:Y:S01]  /*5490*/  @P4 MUFU.EX2 R30, R27 ;  /* 0x0000001b001e4308 */ /* 0x000ea20000000800 */
[----:B------:R-:W-:Y:S01]  /*54a0*/  FFMA R28, R33, R28, R28 ;  /* 0x0000001c211c7223 */ /* 0x000fe2000000001c */
[----:B------:R-:W-:-:S06]  /*54b0*/  FMUL R33, R41, R41 ;  /* 0x0000002929217220 */ /* 0x000fcc0000400000 */
[----:B------:R-:W3:Y:S01]  /*54c0*/  @P5 MUFU.EX2 R31, R28 ;  /* 0x0000001c001f5308 */ /* 0x000ee20000000800 */
[----:B-1----:R-:W-:-:S05]  /*54d0*/  @P3 FADD R29, -R29, 1 ;  /* 0x3f8000001d1d3421 */ /* 0x002fca0000000100 */
[----:B------:R-:W-:Y:S01]  /*54e0*/  @P3 LOP3.LUT R25, R29, 0x80000000, R66, 0xb8, !PT ;  /* 0x800000001d193812 */ /* 0x000fe200078eb842 */
[C---:B------:R-:W-:Y:S01]  /*54f0*/  FMUL R29, R39.reuse, R39 ;  /* 0x00000027271d7220 */ /* 0x040fe20000400000 */
[----:B------:R-:W-:Y:S01]  /*5500*/  FSETP.GE.AND P3, PT, |R39|, 1.0029599666595458984, PT ;  /* 0x3f8060fe2700780b */ /* 0x000fe20003f66200 */
[----:B--2---:R-:W-:Y:S01]  /*5510*/  @P4 FADD R30, -R30, 1 ;  /* 0x3f8000001e1e4421 */ /* 0x004fe20000000100 */
[----:B------:R-:W-:Y:S01]  /*5520*/  FMUL R66, R51, 0.70710676908493041992 ;  /* 0x3f3504f333427820 */ /* 0x000fe20000400000 */
[----:B------:R-:W-:Y:S01]  /*5530*/  FADD R25, R25, 1 ;  /* 0x3f80000019197421 */ /* 0x000fe20000000000 */
[----:B------:R-:W-:Y:S02]  /*5540*/  FSEL R29, |R39|, R29, P3 ;  /* 0x0000001d271d7208 */ /* 0x000fe40001800200 */
[----:B------:R-:W-:Y:S02]  /*5550*/  @P4 LOP3.LUT R27, R30, 0x80000000, R37, 0xb8, !PT ;  /* 0x800000001e1b4812 */ /* 0x000fe400078eb825 */
[----:B------:R-:W-:Y:S01]  /*5560*/  FSETP.GE.AND P4, PT, |R62|, 1.0029599666595458984, PT ;  /* 0x3f8060fe3e00780b */ /* 0x000fe20003f86200 */
[----:B---3--:R-:W-:Y:S01]  /*5570*/  @P5 FADD R31, -R31, 1 ;  /* 0x3f8000001f1f5421 */ /* 0x008fe20000000100 */
[----:B------:R-:W-:Y:S01]  /*5580*/  FSEL R30, R0, 8.4834944573231041431e-05, P3 ;  /* 0x38b1e96a001e7808 */ /* 0x000fe20001800000 */
[----:B------:R-:W-:Y:S01]  /*5590*/  FADD R27, R27, 1 ;  /* 0x3f8000001b1b7421 */ /* 0x000fe20000000000 */
[----:B------:R-:W-:-:S02]  /*55a0*/  FSEL R32, -R3, -0.00082130916416645050049, P3 ;  /* 0xba574d2003207808 */ /* 0x000fc40001800100 */
[----:B------:R-:W-:Y:S01]  /*55b0*/  @P5 LOP3.LUT R28, R31, 0x80000000, R68, 0xb8, !PT ;  /* 0x800000001f1c5812 */ /* 0x000fe200078eb844 */
[----:B------:R-:W-:Y:S01]  /*55c0*/  FMUL R31, R62, R62 ;  /* 0x0000003e3e1f7220 */ /* 0x000fe20000400000 */
[----:B------:R-:W-:Y:S01]  /*55d0*/  FSEL R36, R0, 8.4834944573231041431e-05, P4 ;  /* 0x38b1e96a00247808 */ /* 0x000fe20002000000 */
[----:B------:R-:W-:Y:S01]  /*55e0*/  FFMA R30, R29, R30, R32 ;  /* 0x0000001e1d1e7223 */ /* 0x000fe20000000020 */
[----:B------:R-:W-:Y:S01]  /*55f0*/  FSEL R38, -R3, -0.00082130916416645050049, P4 ;  /* 0xba574d2003267808 */ /* 0x000fe20002000100 */
[----:B------:R-:W-:Y:S01]  /*5600*/  FADD R28, R28, 1 ;  /* 0x3f8000001c1c7421 */ /* 0x000fe20000000000 */
[----:B------:R-:W-:Y:S02]  /*5610*/  FSEL R31, |R62|, R31, P4 ;  /* 0x0000001f3e1f7208 */ /* 0x000fe40002000200 */
[----:B------:R-:W-:Y:S02]  /*5620*/  FSETP.GE.AND P5, PT, |R41|, 1.0029599666595458984, PT ;  /* 0x3f8060fe2900780b */ /* 0x000fe40003fa6200 */
[----:B------:R-:W-:Y:S01]  /*5630*/  FSEL R32, R12, 0.0052134888246655464172, P3 ;  /* 0x3baad5ea0c207808 */ /* 0x000fe20001800000 */
[----:B------:R-:W-:Y:S01]  /*5640*/  FFMA R38, R31, R36, R38 ;  /* 0x000000241f267223 */ /* 0x000fe20000000026 */
[----:B------:R-:W-:-:S02]  /*5650*/  FSEL R33, |R41|, R33, P5 ;  /* 0x0000002129217208 */ /* 0x000fc40002800200 */
        /* <DEDUP_REMOVED lines=20> */
[C---:B------:R-:W-:Y:S01]  /*57a0*/  FSEL R42, R20.reuse, -0.37612664699554443359, P4 ;  /* 0xbec093ac142a7808 */ /* 0x040fe20002000000 */
        /* <DEDUP_REMOVED lines=12> */
[----:B------:R-:W-:Y:S01]  /*5870*/  FFMA R36, R33, R44, R36 ;  /* 0x0000002c21247223 */ /* 0x000fe20000000024 */
[----:B------:R-:W1:Y:S01]  /*5880*/  @P3 MUFU.EX2 R32, R29 ;  /* 0x0000001d00203308 */ /* 0x000e620000000800 */
[----:B------:R-:W-:Y:S01]  /*5890*/  FMUL R44, R48, 0.70710676908493041992 ;  /* 0x3f3504f3302c7820 */ /* 0x000fe20000400000 */
[----:B------:R-:W-:Y:S01]  /*58a0*/  FMUL R46, R4, 0.70710676908493041992 ;  /* 0x3f3504f3042e7820 */ /* 0x000fe20000400000 */
[----:B------:R-:W-:Y:S01]  /*58b0*/  FFMA R30, R30, R31, R31 ;  /* 0x0000001f1e1e7223 */ /* 0x000fe2000000001f */
[----:B------:R-:W-:Y:S01]  /*58c0*/  FSEL R31, -|R41|, R41, P5 ;  /* 0x00000029291f7208 */ /* 0x000fe20002800300 */
[----:B------:R-:W-:Y:S01]  /*58d0*/  FFMA R36, R33, R36, R37 ;  /* 0x0000002421247223 */ /* 0x000fe20000000025 */
[----:B------:R-:W-:-:S02]  /*58e0*/  FMUL R42, R46, R46 ;  /* 0x0000002e2e2a7220 */ /* 0x000fc40000400000 */
[----:B------:R-:W2:Y:S01]  /*58f0*/  @P4 MUFU.EX2 R33, R30 ;  /* 0x0000001e00214308 */ /* 0x000ea20000000800 */
[----:B------:R-:W-:-:S07]  /*5900*/  FFMA R31, R36, R31, R31 ;  /* 0x0000001f241f7223 */ /* 0x000fce000000001f */
[----:B------:R-:W3:Y:S01]  /*5910*/  @P5 MUFU.EX2 R36, R31 ;  /* 0x0000001f00245308 */ /* 0x000ee20000000800 */
[----:B-1----:R-:W-:-:S05]  /*5920*/  @P3 FADD R32, -R32, 1 ;  /* 0x3f80000020203421 */ /* 0x002fca0000000100 */
[----:B------:R-:W-:Y:S01]  /*5930*/  @P3 LOP3.LUT R29, R32, 0x80000000, R39, 0xb8, !PT ;  /* 0x80000000201d3812 */ /* 0x000fe200078eb827 */
[C---:B------:R-:W-:Y:S01]  /*5940*/  FMUL R32, R63.reuse, R63 ;  /* 0x0000003f3f207220 */ /* 0x040fe20000400000 */
[----:B------:R-:W-:Y:S01]  /*5950*/  FSETP.GE.AND P3, PT, |R63|, 1.0029599666595458984, PT ;  /* 0x3f8060fe3f00780b */ /* 0x000fe20003f66200 */
[----:B--2---:R-:W-:Y:S02]  /*5960*/  @P4 FADD R33, -R33, 1 ;  /* 0x3f80000021214421 */ /* 0x004fe40000000100 */
        /* <DEDUP_REMOVED lines=27> */
[C---:B------:R-:W-:Y:S01]  /*5b20*/  FSEL R37, R15.reuse, 0.11284004896879196167, P3 ;  /* 0x3de718af0f257808 */ /* 0x040fe20001800000 */
        /* <DEDUP_REMOVED lines=24> */
[----:B------:R-:W-:Y:S01]  /*5cb0*/  FFMA R41, R42, R43, R41 ;  /* 0x0000002b2a297223 */ /* 0x000fe20000000029 */
[----:B------:R-:W-:Y:S01]  /*5cc0*/  FSEL R39, -|R46|, R46, P5 ;  /* 0x0000002e2e277208 */ /* 0x000fe20002800300 */
[----:B------:R-:W-:Y:S01]  /*5cd0*/  FFMA R36, R37, R36, R36 ;  /* 0x0000002425247223 */ /* 0x000fe20000000024 */
[----:B------:R-:W1:Y:S01]  /*5ce0*/  @P3 MUFU.EX2 R32, R33 ;  /* 0x0000002100203308 */ /* 0x000e620000000800 */
[----:B------:R-:W-:Y:S01]  /*5cf0*/  FFMA R38, R42, R41, R38 ;  /* 0x000000292a267223 */ /* 0x000fe20000000026 */
[----:B------:R-:W-:Y:S01]  /*5d00*/  FFMA R45, R59, R52, R5 ;  /* 0x000000343b2d7223 */ /* 0x000fe20000000005 */
[----:B------:R-:W-:Y:S01]  /*5d10*/  FMUL R5, R64, R64 ;  /* 0x0000004040057220 */ /* 0x000fe20000400000 */
[----:B------:R-:W-:Y:S01]  /*5d20*/  FMUL R49, R53, 0.70710676908493041992 ;  /* 0x3f3504f335317820 */ /* 0x000fe20000400000 */
[----:B------:R-:W-:Y:S01]  /*5d30*/  FFMA R38, R38, R39, R39 ;  /* 0x0000002726267223 */ /* 0x000fe20000000027 */
[----:B------:R-:W-:-:S02]  /*5d40*/  FMUL R68, R45, 0.70710676908493041992 ;  /* 0x3f3504f32d447820 */ /* 0x000fc40000400000 */
[----:B------:R-:W2:Y:S02]  /*5d50*/  @P4 MUFU.EX2 R37, R36 ;  /* 0x0000002400254308 */ /* 0x000ea40000000800 */
[----:B------:R-:W-:-:S06]  /*5d60*/  FMUL R41, R68, R68 ;  /* 0x0000004444297220 */ /* 0x000fcc0000400000 */
[----:B------:R-:W3:Y:S01]  /*5d70*/  @P5 MUFU.EX2 R39, R38 ;  /* 0x0000002600275308 */ /* 0x000ee20000000800 */
[----:B-1----:R-:W-:-:S05]  /*5d80*/  @P3 FADD R32, -R32, 1 ;  /* 0x3f80000020203421 */ /* 0x002fca0000000100 */
[----:B------:R-:W-:Y:S02]  /*5d90*/  @P3 LOP3.LUT R33, R32, 0x80000000, R63, 0xb8, !PT ;  /* 0x8000000020213812 */ /* 0x000fe400078eb83f */
[C---:B------:R-:W-:Y:S01]  /*5da0*/  FSETP.GE.AND P3, PT, |R64|.reuse, 1.0029599666595458984, PT ;  /* 0x3f8060fe4000780b */ /* 0x040fe20003f66200 */
[----:B--2---:R-:W-:Y:S02]  /*5db0*/  @P4 FADD R37, -R37, 1 ;  /* 0x3f80000025254421 */ /* 0x004fe40000000100 */
[----:B------:R-:W-:Y:S01]  /*5dc0*/  FADD R33, R33, 1 ;  /* 0x3f80000021217421 */ /* 0x000fe20000000000 */
[----:B------:R-:W-:Y:S02]  /*5dd0*/  FSEL R5, |R64|, R5, P3 ;  /* 0x0000000540057208 */ /* 0x000fe40001800200 */
[----:B------:R-:W-:Y:S01]  /*5de0*/  @P4 LOP3.LUT R36, R37, 0x80000000, R44, 0xb8, !PT ;  /* 0x8000000025244812 */ /* 0x000fe200078eb82c */
[C---:B------:R-:W-:Y:S01]  /*5df0*/  FMUL R37, R66.reuse, R66 ;  /* 0x0000004242257220 */ /* 0x040fe20000400000 */
[----:B------:R-:W-:Y:S01]  /*5e00*/  FSETP.GE.AND P4, PT, |R66|, 1.0029599666595458984, PT ;  /* 0x3f8060fe4200780b */ /* 0x000fe20003f86200 */
[----:B---3--:R-:W-:Y:S01]  /*5e10*/  @P5 FADD R39, -R39, 1 ;  /* 0x3f80000027275421 */ /* 0x008fe20000000100 */
[----:B------:R-:W-:Y:S01]  /*5e20*/  FSEL R32, R0, 8.4834944573231041431e-05, P3 ;  /* 0x38b1e96a00207808 */ /* 0x000fe20001800000 */
[----:B------:R-:W-:Y:S01]  /*5e30*/  FADD R36, R36, 1 ;  /* 0x3f80000024247421 */ /* 0x000fe20000000000 */
[----:B------:R-:W-:-:S02]  /*5e40*/  FSEL R42, -R3, -0.00082130916416645050049, P3 ;  /* 0xba574d20032a7808 */ /* 0x000fc40001800100 */
[----:B------:R-:W-:Y:S02]  /*5e50*/  @P5 LOP3.LUT R38, R39, 0x80000000, R46, 0xb8, !PT ;  /* 0x8000000027265812 */ /* 0x000fe400078eb82e */
[----:B------:R-:W-:Y:S01]  /*5e60*/  FSEL R39, |R66|, R37, P4 ;  /* 0x0000002542277208 */ /* 0x000fe20002000200 */
[----:B------:R-:W-:Y:S01]  /*5e70*/  FFMA R32, R5, R32, R42 ;  /* 0x0000002005207223 */ /* 0x000fe2000000002a */
[----:B------:R-:W-:Y:S01]  /*5e80*/  FSEL R44, R0, 8.4834944573231041431e-05, P4 ;  /* 0x38b1e96a002c7808 */ /* 0x000fe20002000000 */
[----:B------:R-:W-:Y:S01]  /*5e90*/  FADD R38, R38, 1 ;  /* 0x3f80000026267421 */ /* 0x000fe20000000000 */
[----:B------:R-:W-:Y:S02]  /*5ea0*/  FSEL R46, -R3, -0.00082130916416645050049, P4 ;  /* 0xba574d20032e7808 */ /* 0x000fe40002000100 */
        /* <DEDUP_REMOVED lines=28> */
[----:B------:R-:W-:Y:S01]  /*6070*/  FSEL R42, R21, 0.12837915122509002686, P4 ;  /* 0x3e0375d3152a7808 */ /* 0x000fe20002000000 */
[----:B------:R-:W-:Y:S01]  /*6080*/  FFMA R44, R39, R46, R44 ;  /* 0x0000002e272c7223 */ /* 0x000fe2000000002c */
[----:B------:R-:W-:Y:S01]  /*6090*/  FSEL R37, -|R64|, R64, P3 ;  /* 0x0000004040257208 */ /* 0x000fe20001800300 */
[----:B------:R-:W-:Y:S01]  /*60a0*/  FFMA R50, R41, R60, R50 ;  /* 0x0000003c29327223 */ /* 0x000fe20000000032 */
[----:B------:R-:W-:Y:S01]  /*60b0*/  FSEL R46, R20, -0.37612664699554443359, P5 ;  /* 0xbec093ac142e7808 */ /* 0x000fe20002800000 */
[----:B------:R-:W-:Y:S01]  /*60c0*/  FFMA R42, R39, R44, R42 ;  /* 0x0000002c272a7223 */ /* 0x000fe2000000002a */
[----:B------:R-:W-:Y:S01]  /*60d0*/  FSEL R39, R21, 0.12837915122509002686, P5 ;  /* 0x3e0375d315277808 */ /* 0x000fe20002800000 */
[----:B------:R-:W-:Y:S01]  /*60e0*/  FFMA R32, R32, R37, R37 ;  /* 0x0000002520207223 */ /* 0x000fe20000000025 */
[----:B------:R-:W-:Y:S01]  /*60f0*/  FSEL R37, -|R66|, R66, P4 ;  /* 0x0000004242257208 */ /* 0x000fe20002000300 */
[C---:B------:R-:W-:Y:S01]  /*6100*/  FFMA R46, R41.reuse, R50, R46 ;  /* 0x00000032292e7223 */ /* 0x040fe2000000002e */
[----:B------:R-:W-:Y:S01]  /*6110*/  FSEL R43, -|R68|, R68, P5 ;  /* 0x00000044442b7208 */ /* 0x000fe20002800300 */
[----:B------:R-:W1:Y:S01]  /*6120*/  @P3 MUFU.EX2 R5, R32 ;  /* 0x0000002000053308 */ /* 0x000e620000000800 */
[----:B------:R-:W-:Y:S01]  /*6130*/  FMUL R60, R54, 0.70710676908493041992 ;  /* 0x3f3504f3363c7820 */ /* 0x000fe20000400000 */
[----:B------:R-:W-:Y:S01]  /*6140*/  FFMA R46, R41, R46, R39 ;  /* 0x0000002e292e7223 */ /* 0x000fe20000000027 */
[----:B------:R-:W-:Y:S01]  /*6150*/  FFMA R37, R42, R37, R37 ;  /* 0x000000252a257223 */ /* 0x000fe20000000025 */
[----:B------:R-:W-:Y:S01]  /*6160*/  FMUL R62, R55, 0.70710676908493041992 ;  /* 0x3f3504f3373e7820 */ /* 0x000fe20000400000 */
[----:B------:R-:W-:Y:S01]  /*6170*/  FMUL R7, R60, R60 ;  /* 0x0000003c3c077220 */ /* 0x000fe20000400000 */
[----:B------:R-:W-:-:S02]  /*6180*/  FFMA R43, R46, R43, R43 ;  /* 0x0000002b2e2b7223 */ /* 0x000fc4000000002b */
[----:B------:R-:W2:Y:S08]  /*6190*/  @P4 MUFU.EX2 R39, R37 ;  /* 0x0000002500274308 */ /* 0x000eb00000000800 */
        /* <DEDUP_REMOVED lines=8> */
[----:B------:R-:W-:Y:S01]  /*6220*/  @P4 LOP3.LUT R37, R39, 0x80000000, R66, 0xb8, !PT ;  /* 0x8000000027254812 */ /* 0x000fe200078eb842 */
[----:B------:R-:W-:Y:S01]  /*6230*/  FMUL R39, R62, R62 ;  /* 0x0000003e3e277220 */ /* 0x000fe20000400000 */
[----:B------:R-:W-:Y:S01]  /*6240*/  FSETP.GE.AND P4, PT, |R60|, 1.0029599666595458984, PT ;  /* 0x3f8060fe3c00780b */ /* 0x000fe20003f86200 */
[----:B---3--:R-:W-:Y:S01]  /*6250*/  @P5 FADD R41, -R41, 1 ;  /* 0x3f80000029295421 */ /* 0x008fe20000000100 */
[----:B------:R-:W-:Y:S01]  /*6260*/  FSEL R34, R0, 8.4834944573231041431e-05, P3 ;  /* 0x38b1e96a00227808 */ /* 0x000fe20001800000 */
[----:B------:R-:W-:Y:S01]  /*6270*/  FADD R37, R37, 1 ;  /* 0x3f80000025257421 */ /* 0x000fe20000000000 */
[----:B------:R-:W-:-:S02]  /*6280*/  FSEL R42, -R3, -0.00082130916416645050049, P3 ;  /* 0xba574d20032a7808 */ /* 0x000fc40001800100 */
[----:B------:R-:W-:Y:S02]  /*6290*/  @P5 LOP3.LUT R43, R41, 0x80000000, R68, 0xb8, !PT ;  /* 0x80000000292b5812 */ /* 0x000fe400078eb844 */
[----:B------:R-:W-:Y:S01]  /*62a0*/  FSETP.GE.AND P5, PT, |R62|, 1.0029599666595458984, PT ;  /* 0x3f8060fe3e00780b */ /* 0x000fe20003fa6200 */
[----:B------:R-:W-:Y:S01]  /*62b0*/  FFMA R34, R5, R34, R42 ;  /* 0x0000002205227223 */ /* 0x000fe2000000002a */
[----:B------:R-:W-:Y:S01]  /*62c0*/  FSEL R7, |R60|, R7, P4 ;  /* 0x000000073c077208 */ /* 0x000fe20002000200 */
[----:B------:R-:W-:Y:S01]  /*62d0*/  FADD R43, R43, 1 ;  /* 0x3f8000002b2b7421 */ /* 0x000fe20000000000 */
[C---:B------:R-:W-:Y:S02]  /*62e0*/  FSEL R44, R0.reuse, 8.4834944573231041431e-05, P4 ;  /* 0x38b1e96a002c7808 */ /* 0x040fe40002000000 */
[----:B------:R-:W-:Y:S02]  /*62f0*/  FSEL R46, -R3, -0.00082130916416645050049, P4 ;  /* 0xba574d20032e7808 */ /* 0x000fe40002000100 */
[----:B------:R-:W-:-:S02]  /*6300*/  FSEL R50, R0, 8.4834944573231041431e-05, P5 ;  /* 0x38b1e96a00327808 */ /* 0x000fc40002800000 */
[----:B------:R-:W-:Y:S01]  /*6310*/  FSEL R0, R12, 0.0052134888246655464172, P3 ;  /* 0x3baad5ea0c007808 */ /* 0x000fe20001800000 */
[----:B------:R-:W-:Y:S01]  /*6320*/  FFMA R44, R7, R44, R46 ;  /* 0x0000002c072c7223 */ /* 0x000fe2000000002e */
[----:B------:R-:W-:Y:S02]  /*6330*/  FSEL R52, -R3, -0.00082130916416645050049, P5 ;  /* 0xba574d2003347808 */ /* 0x000fe40002800100 */
[----:B------:R-:W-:Y:S01]  /*6340*/  FSEL R39, |R62|, R39, P5 ;  /* 0x000000273e277208 */ /* 0x000fe20002800200 */
[----:B------:R-:W-:Y:S01]  /*6350*/  FFMA R0, R5, R34, R0 ;  /* 0x0000002205007223 */ /* 0x000fe20000000000 */
[C---:B------:R-:W-:Y:S02]  /*6360*/  FSEL R42, R12.reuse, 0.0052134888246655464172, P4 ;  /* 0x3baad5ea0c2a7808 */ /* 0x040fe40002000000 */
[----:B------:R-:W-:Y:S01]  /*6370*/  FSEL R46, R12, 0.0052134888246655464172, P5 ;  /* 0x3baad5ea0c2e7808 */ /* 0x000fe20002800000 */
[----:B------:R-:W-:Y:S01]  /*6380*/  FFMA R50, R39, R50, R52 ;  /* 0x0000003227327223 */ /* 0x000fe20000000034 */
[C---:B------:R-:W-:Y:S01]  /*6390*/  FSEL R12, -R14.reuse, -0.026868773624300956726, P3 ;  /* 0xbcdc1be70e0c7808 */ /* 0x040fe20001800100 */
[----:B------:R-:W-:Y:S01]  /*63a0*/  FFMA R42, R7, R44, R42 ;  /* 0x0000002c072a7223 */ /* 0x000fe2000000002a */
[C---:B------:R-:W-:Y:S01]  /*63b0*/  FSEL R34, -R14.reuse, -0.026868773624300956726, P4 ;  /* 0xbcdc1be70e227808 */ /* 0x040fe20002000100 */
[----:B------:R-:W-:Y:S01]  /*63c0*/  FFMA R46, R39, R50, R46 ;  /* 0x00000032272e7223 */ /* 0x000fe2000000002e */
[----:B------:R-:W-:Y:S01]  /*63d0*/  FSEL R50, -R14, -0.026868773624300956726, P5 ;  /* 0xbcdc1be70e327808 */ /* 0x000fe20002800100 */
[----:B------:R-:W-:Y:S01]  /*63e0*/  FFMA R0, R5, R0, R12 ;  /* 0x0000000005007223 */ /* 0x000fe2000000000c */
[----:B------:R-:W-:Y:S01]  /*63f0*/  FSEL R12, R15, 0.11284004896879196167, P3 ;  /* 0x3de718af0f0c7808 */ /* 0x000fe20001800000 */
[----:B------:R-:W-:Y:S01]  /*6400*/  FFMA R34, R7, R42, R34 ;  /* 0x0000002a07227223 */ /* 0x000fe20000000022 */
[----:B------:R-:W-:Y:S01]  /*6410*/  FSEL R14, R20, -0.37612664699554443359, P3 ;  /* 0xbec093ac140e7808 */ /* 0x000fe20001800000 */
[----:B------:R-:W-:Y:S01]  /*6420*/  FFMA R46, R39, R46, R50 ;  /* 0x0000002e272e7223 */ /* 0x000fe20000000032 */
[----:B------:R-:W-:Y:S01]  /*6430*/  FSEL R44, R15, 0.11284004896879196167, P4 ;  /* 0x3de718af0f2c7808 */ /* 0x000fe20002000000 */
[----:B------:R-:W-:Y:S01]  /*6440*/  FFMA R0, R5, R0, R12 ;  /* 0x0000000005007223 */ /* 0x000fe2000000000c */
[----:B------:R-:W-:-:S02]  /*6450*/  FSEL R12, R21, 0.12837915122509002686, P3 ;  /* 0x3e0375d3150c7808 */ /* 0x000fc40001800000 */
[----:B------:R-:W-:Y:S01]  /*6460*/  FSEL R3, -|R49|, R49, P3 ;  /* 0x0000003131037208 */ /* 0x000fe20001800300 */
[----:B------:R-:W-:Y:S01]  /*6470*/  FFMA R0, R5, R0, R14 ;  /* 0x0000000005007223 */ /* 0x000fe2000000000e */
[C---:B------:R-:W-:Y:S01]  /*6480*/  FSEL R14, R20.reuse, -0.37612664699554443359, P4 ;  /* 0xbec093ac140e7808 */ /* 0x040fe20002000000 */
[----:B------:R-:W-:Y:S01]  /*6490*/  FFMA R34, R7, R34, R44 ;  /* 0x0000002207227223 */ /* 0x000fe2000000002c */
[----:B------:R-:W-:Y:S01]  /*64a0*/  FSEL R42, R21, 0.12837915122509002686, P4 ;  /* 0x3e0375d3152a7808 */ /* 0x000fe20002000000 */
[----:B------:R-:W-:Y:S01]  /*64b0*/  FFMA R0, R5, R0, R12 ;  /* 0x0000000005007223 */ /* 0x000fe2000000000c */
[----:B------:R-:W-:Y:S01]  /*64c0*/  FSEL R44, R15, 0.11284004896879196167, P5 ;  /* 0x3de718af0f2c7808 */ /* 0x000fe20002800000 */
[C---:B------:R-:W-:Y:S01]  /*64d0*/  FFMA R14, R7.reuse, R34, R14 ;  /* 0x00000022070e7223 */ /* 0x040fe2000000000e */
[----:B------:R-:W-:Y:S01]  /*64e0*/  FSEL R20, R20, -0.37612664699554443359, P5 ;  /* 0xbec093ac14147808 */ /* 0x000fe20002800000 */
[----:B------:R-:W-:Y:S01]  /*64f0*/  FFMA R12, R0, R3, R3 ;  /* 0x00000003000c7223 */ /* 0x000fe20000000003 */
[----:B------:R-:W-:Y:S01]  /*6500*/  FSEL R3, -|R60|, R60, P4 ;  /* 0x0000003c3c037208 */ /* 0x000fe20002000300 */
[----:B------:R-:W-:Y:S01]  /*6510*/  FFMA R14, R7, R14, R42 ;  /* 0x0000000e070e7223 */ /* 0x000fe2000000002a */
[----:B------:R-:W-:Y:S01]  /*6520*/  FFMA R44, R39, R46, R44 ;  /* 0x0000002e272c7223 */ /* 0x000fe2000000002c */
[----:B------:R-:W-:Y:S01]  /*6530*/  FSEL R21, R21, 0.12837915122509002686, P5 ;  /* 0x3e0375d315157808 */ /* 0x000fe20002800000 */
[----:B------:R-:W1:Y:S01]  /*6540*/  @P3 MUFU.EX2 R0, R12 ;  /* 0x0000000c00003308 */ /* 0x000e620000000800 */
[----:B------:R-:W-:Y:S01]  /*6550*/  FFMA R14, R14, R3, R3 ;  /* 0x000000030e0e7223 */ /* 0x000fe20000000003 */
[----:B------:R-:W-:Y:S01]  /*6560*/  FFMA R20, R39, R44, R20 ;  /* 0x0000002c27147223 */ /* 0x000fe20000000014 */
[----:B------:R-:W-:Y:S01]  /*6570*/  FSEL R5, -|R62|, R62, P5 ;  /* 0x0000003e3e057208 */ /* 0x000fe20002800300 */
[----:B------:R-:W-:Y:S01]  /*6580*/  FMUL R7, R72, 0.5 ;  /* 0x3f00000048077820 */ /* 0x000fe20000400000 */
[----:B------:R-:W-:-:S02]  /*6590*/  IMAD.U32 R34, RZ, RZ, UR9 ;  /* 0x00000009ff227e24 */ /* 0x000fc4000f8e00ff */
[----:B------:R-:W-:Y:S01]  /*65a0*/  FFMA R20, R39, R20, R21 ;  /* 0x0000001427147223 */ /* 0x000fe20000000015 */
[----:B------:R-:W2:Y:S01]  /*65b0*/  @P4 MUFU.EX2 R3, R14 ;  /* 0x0000000e00034308 */ /* 0x000ea20000000800 */
[----:B------:R-:W-:Y:S02]  /*65c0*/  FMUL R32, R32, R7 ;  /* 0x0000000720207220 */ /* 0x000fe40000400000 */
[----:B------:R-:W-:Y:S01]  /*65d0*/  FFMA R20, R20, R5, R5 ;  /* 0x0000000514147223 */ /* 0x000fe20000000005 */
[----:B------:R-:W-:Y:S02]  /*65e0*/  IMAD R35, R34, 0x1000, R35 ;  /* 0x0000100022237824 */ /* 0x000fe400078e0223 */
[----:B------:R-:W-:Y:S02]  /*65f0*/  FMUL R7, R55, 0.5 ;  /* 0x3f00000037077820 */ /* 0x000fe40000400000 */
[----:B------:R-:W3:Y:S01]  /*6600*/  @P5 MUFU.EX2 R5, R20 ;  /* 0x0000001400055308 */ /* 0x000ee20000000800 */
[----:B-1----:R-:W-:Y:S01]  /*6610*/  @P3 FADD R0, -R0, 1 ;  /* 0x3f80000000003421 */ /* 0x002fe20000000100 */
[----:B------:R-:W-:-:S04]  /*6620*/  LEA R35, R35, UR51, 0x1 ;  /* 0x0000003323237c11 */ /* 0x000fc8000f8e08ff */
[----:B------:R-:W-:Y:S01]  /*6630*/  @P3 LOP3.LUT R12, R0, 0x80000000, R49, 0xb8, !PT ;  /* 0x80000000000c3812 */ /* 0x000fe200078eb831 */
[----:B------:R-:W-:Y:S01]  /*6640*/  FMUL R0, R23, 0.5 ;  /* 0x3f00000017007820 */ /* 0x000fe20000400000 */
[----:B------:R-:W-:Y:S01]  /*6650*/  IADD3 R24, R24, 0x200, R35 ;  /* 0x0000020018187810 */ /* 0x000fe20007ffe023 */
[----:B--2---:R-:W-:Y:S02]  /*6660*/  @P4 FADD R3, -R3, 1 ;  /* 0x3f80000003034421 */ /* 0x004fe40000000100 */
[----:B------:R-:W-:Y:S01]  /*6670*/  FMUL R27, R27, R0 ;  /* 0x000000001b1b7220 */ /* 0x000fe20000400000 */
[----:B------:R-:W-:Y:S01]  /*6680*/  FMUL R0, R9, 0.5 ;  /* 0x3f00000009007820 */ /* 0x000fe20000400000 */
[----:B------:R-:W-:Y:S01]  /*6690*/  FADD R12, R12, 1 ;  /* 0x3f8000000c0c7421 */ /* 0x000fe20000000000 */
[----:B------:R-:W-:Y:S01]  /*66a0*/  @P4 LOP3.LUT R14, R3, 0x80000000, R60, 0xb8, !PT ;  /* 0x80000000030e4812 */ /* 0x000fe200078eb83c */
[----:B------:R-:W-:Y:S01]  /*66b0*/  FMUL R3, R26, 0.5 ;  /* 0x3f0000001a037820 */ /* 0x000fe20000400000 */
[----:B------:R-:W-:Y:S01]  /*66c0*/  FMUL R29, R29, R0 ;  /* 0x000000001d1d7220 */ /* 0x000fe20000400000 */
[----:B---3--:R-:W-:Y:S01]  /*66d0*/  @P5 FADD R5, -R5, 1 ;  /* 0x3f80000005055421 */ /* 0x008fe20000000100 */
[----:B------:R-:W-:Y:S01]  /*66e0*/  FMUL R0, R51, 0.5 ;  /* 0x3f00000033007820 */ /* 0x000fe20000400000 */
[----:B------:R-:W-:Y:S01]  /*66f0*/  FMUL R28, R28, R3 ;  /* 0x000000031c1c7220 */ /* 0x000fe20000400000 */
[----:B------:R-:W-:Y:S01]  /*6700*/  FMUL R3, R10, 0.5 ;  /* 0x3f0000000a037820 */ /* 0x000fe20000400000 */
[----:B------:R-:W-:Y:S01]  /*6710*/  FMUL R26, R25, R8 ;  /* 0x00000008191a7220 */ /* 0x000fe20000400000 */
[----:B------:R-:W-:Y:S01]  /*6720*/  @P5 LOP3.LUT R20, R5, 0x80000000, R62, 0xb8, !PT ;  /* 0x8000000005145812 */ /* 0x000fe200078eb83e */
[----:B------:R-:W-:Y:S01]  /*6730*/  FMUL R5, R4, 0.5 ;  /* 0x3f00000004057820 */ /* 0x000fe20000400000 */
[----:B------:R-:W-:Y:S01]  /*6740*/  FMUL R30, R30, R3 ;  /* 0x000000031e1e7220 */ /* 0x000fe20000400000 */
[----:B------:R-:W-:Y:S01]  /*6750*/  FMUL R3, R48, 0.5 ;  /* 0x3f00000030037820 */ /* 0x000fe20000400000 */
[----:B------:R-:W-:Y:S01]  /*6760*/  FMUL R8, R11, 0.5 ;  /* 0x3f0000000b087820 */ /* 0x000fe20000400000 */
[----:B------:R-:W-:Y:S01]  /*6770*/  FMUL R10, R47, 0.5 ;  /* 0x3f0000002f0a7820 */ /* 0x000fe20000400000 */
[----:B------:R-:W-:Y:S01]  /*6780*/  FMUL R15, R38, R5 ;  /* 0x00000005260f7220 */ /* 0x000fe20000400000 */
[----:B------:R-:W-:Y:S01]  /*6790*/  FMUL R36, R36, R3 ;  /* 0x0000000324247220 */ /* 0x000fe20000400000 */
[----:B------:R-:W-:Y:S01]  /*67a0*/  FMUL R37, R37, R0 ;  /* 0x0000000025257220 */ /* 0x000fe20000400000 */
[----:B------:R-:W-:Y:S01]  /*67b0*/  FMUL R0, R45, 0.5 ;  /* 0x3f0000002d007820 */ /* 0x000fe20000400000 */
[----:B------:R-:W-:Y:S01]  /*67c0*/  FMUL R3, R53, 0.5 ;  /* 0x3f00000035037820 */ /* 0x000fe20000400000 */
[----:B------:R-:W-:Y:S01]  /*67d0*/  FMUL R5, R54, 0.5 ;  /* 0x3f00000036057820 */ /* 0x000fe20000400000 */
[----:B------:R-:W-:Y:S01]  /*67e0*/  FADD R14, R14, 1 ;  /* 0x3f8000000e0e7421 */ /* 0x000fe20000000000 */
[----:B------:R-:W-:Y:S01]  /*67f0*/  FADD R20, R20, 1 ;  /* 0x3f80000014147421 */ /* 0x000fe20000000000 */
[----:B------:R-:W-:Y:S01]  /*6800*/  FMUL R11, R31, R8 ;  /* 0x000000081f0b7220 */ /* 0x000fe20000400000 */
[----:B------:R-:W-:Y:S01]  /*6810*/  FMUL R34, R33, R10 ;  /* 0x0000000a21227220 */ /* 0x000fe20000400000 */
[----:B------:R-:W-:Y:S01]  /*6820*/  FMUL R0, R43, R0 ;  /* 0x000000002b007220 */ /* 0x000fe20000400000 */
[----:B------:R-:W-:Y:S01]  /*6830*/  FMUL R3, R12, R3 ;  /* 0x000000030c037220 */ /* 0x000fe20000400000 */
[----:B------:R-:W-:Y:S01]  /*6840*/  FMUL R4, R14, R5 ;  /* 0x000000050e047220 */ /* 0x000fe20000400000 */
[----:B------:R-:W-:Y:S01]  /*6850*/  FMUL R7, R20, R7 ;  /* 0x0000000714077220 */ /* 0x000fe20000400000 */
[----:B------:R-:W-:-:S02]  /*6860*/  F2FP.BF16.F32.PACK_AB R8, R26, R13 ;  /* 0x0000000d1a08723e */ /* 0x000fc400000010ff */
[----:B------:R-:W-:Y:S02]  /*6870*/  F2FP.BF16.F32.PACK_AB R9, R28, R27 ;  /* 0x0000001b1c09723e */ /* 0x000fe400000010ff */
[----:B------:R-:W-:Y:S02]  /*6880*/  F2FP.BF16.F32.PACK_AB R10, R30, R29 ;  /* 0x0000001d1e0a723e */ /* 0x000fe400000010ff */
[----:B------:R-:W-:Y:S02]  /*6890*/  F2FP.BF16.F32.PACK_AB R11, R34, R11 ;  /* 0x0000000b220b723e */ /* 0x000fe400000010ff */
[----:B------:R-:W-:Y:S02]  /*68a0*/  F2FP.BF16.F32.PACK_AB R12, R15, R36 ;  /* 0x000000240f0c723e */ /* 0x000fe400000010ff */
[----:B------:R-:W-:Y:S01]  /*68b0*/  F2FP.BF16.F32.PACK_AB R13, R37, R32 ;  /* 0x00000020250d723e */ /* 0x000fe200000010ff */
[----:B------:R1:W-:Y:S01]  /*68c0*/  STSM.16.M88.4 [R35+0x200], R8 ;  /* 0x0002000823007844 */ /* 0x0003e20000000200 */
[----:B------:R-:W-:-:S02]  /*68d0*/  F2FP.BF16.F32.PACK_AB R14, R3, R0 ;  /* 0x00000000030e723e */ /* 0x000fc400000010ff */
[----:B------:R-:W-:-:S05]  /*68e0*/  F2FP.BF16.F32.PACK_AB R15, R7, R4 ;  /* 0x00000004070f723e */ /* 0x000fca00000010ff */
        /* <DEDUP_REMOVED lines=12> */
[----:B------:R-:W-:Y:S02]  /*69b0*/  UIADD3 UR4, UR4, 0x200, URZ ;  /* 0x0000020004047890 */ /* 0x000fe4000fffe03f */
[----:B------:R-:W-:Y:S01]  /*69c0*/  UIADD3.X UR11, URZ, UR55, URZ, UP0, !UPT ;  /* 0x000000373f0b7290 */ /* 0x000fe200087fe43f */
[----:B------:R-:W-:Y:S01]  /*69d0*/  UMOV UR6, UR46 ;  /* 0x0000002e00067c82 */ /* 0x000fe20008000000 */
[----:B------:R-:W-:-:S07]  /*69e0*/  UMOV UR7, UR47 ;  /* 0x0000002f00077c82 */ /* 0x000fce0008000000 */
[----:B------:R2:W-:Y:S01]  /*69f0*/  UTMASTG.3D [UR4], [UR10] ;  /* 0x000000040a0073b5 */ /* 0x0005e20008010000 */
[----:B------:R0:W-:Y:S01]  /*6a00*/  UTMACMDFLUSH ;  /* 0x00000000000079b7 */ /* 0x0001e20000000000 */
[----:B--2---:R-:W-:-:S04]  /*6a10*/  DEPBAR.LE SB0, 0x1 ;  /* 0x000080400000791a */ /* 0x004fc80000000000 */
.L_x_66:
[----:B------:R-:W-:Y:S05]  /*6a20*/  BSYNC B0 ;  /* 0x0000000000007941 */ /* 0x000fea0003800000 */
.L_x_65:
[----:B------:R-:W-:Y:S06]  /*6a30*/  BAR.SYNC.DEFER_BLOCKING 0x1, 0x100 ;  /* 0x0044000000007b1d */ /* 0x000fec0000010000 */
[----:B------:R-:W-:Y:S04]  /*6a40*/  BSSY B0, `(.L_x_67) ;  /* 0x0000009000007945 */ /* 0x000fe80003800000 */
[----:B------:R-:W-:Y:S05]  /*6a50*/  @P0 BRA `(.L_x_68) ;  /* 0x00000000001c0947 */ /* 0x000fea0003800000 */
[----:B------:R-:W-:-:S13]  /*6a60*/  ISETP.NE.AND P0, PT, R82, 0x3, PT ;  /* 0x000000035200780c */ /* 0x000fda0003f05270 */
[----:B------:R-:W-:Y:S05]  /*6a70*/  @!P0 BRA `(.L_x_69) ;  /* 0x0000000000048947 */ /* 0x000fea0003800000 */
[----:B------:R-:W-:Y:S01]  /*6a80*/  BPT.TRAP 0x1 ;  /* 0x000000040000795c */ /* 0x000fe20000300000 */
.L_x_69:
[----:B------:R-:W-:-:S04]  /*6a90*/  ULEA UR4, UR38, UR51, 0x3 ;  /* 0x0000003326047291 */ /* 0x000fc8000f8e183f */
[----:B------:R-:W-:-:S04]  /*6aa0*/  UIADD3 UR4, UR4, 0x98, URZ ;  /* 0x0000009804047890 */ /* 0x000fc8000fffe03f */
[----:B------:R-:W-:-:S09]  /*6ab0*/  UPRMT UR4, UR50, 0x654, UR4 ;  /* 0x0000065432047896 */ /* 0x000fd20008000004 */
[----:B------:R-:W-:Y:S03]  /*6ac0*/  SYNCS.ARRIVE.TRANS64.RED.A1T0 RZ, [UR4], RZ ;  /* 0x000000ffffff79a7 */ /* 0x000fe60008100404 */
.L_x_68:
[----:B------:R-:W-:Y:S05]  /*6ad0*/  BSYNC B0 ;  /* 0x0000000000007941 */ /* 0x000fea0003800000 */
.L_x_67:
[----:B------:R-:W-:Y:S01]  /*6ae0*/  IADD3 R16, P0, R16, UR36, RZ ;  /* 0x0000002410107c10 */ /* 0x000fe2000ff1e0ff */
[----:B------:R-:W-:Y:S01]  /*6af0*/  ULDC.64 UR4, c[0x0][0x8f8] ;  /* 0x00023e0000047ab9 */ /* 0x000fe20000000a00 */
[----:B------:R-:W-:Y:S01]  /*6b00*/  UIADD3 UR38, UR38, 0x1, URZ ;  /* 0x0000000126267890 */ /* 0x000fe2000fffe03f */
[----:B------:R-:W-:Y:S01]  /*6b10*/  PRMT R0, RZ, 0x7610, R0 ;  /* 0x00007610ff007816 */ /* 0x000fe20000000000 */
[----:B------:R-:W-:Y:S01]  /*6b20*/  UMOV UR47, 0xffffffff ;  /* 0xffffffff002f7882 */ /* 0x000fe20000000000 */
[----:B------:R-:W-:Y:S01]  /*6b30*/  IADD3.X R17, R17, UR41, RZ, P0, !PT ;  /* 0x0000002911117c10 */ /* 0x000fe200087fe4ff */
[----:B------:R-:W-:Y:S01]  /*6b40*/  UISETP.NE.AND UP0, UPT, UR38, 0x3, UPT ;  /* 0x000000032600788c */ /* 0x000fe2000bf05270 */
[----:B------:R-:W-:Y:S01]  /*6b50*/  ISETP.GE.U32.AND P0, PT, R16, UR4, PT ;  /* 0x0000000410007c0c */ /* 0x000fe2000bf06070 */
[----:B------:R-:W-:Y:S02]  /*6b60*/  IMAD.MOV.U32 R23, RZ, RZ, -0x1 ;  /* 0xffffffffff177424 */ /* 0x000fe400078e00ff */
[----:B------:R-:W-:Y:S01]  /*6b70*/  USEL UR38, UR38, URZ, UP0 ;  /* 0x0000003f26267287 */ /* 0x000fe20008000000 */
[----:B------:R-:W-:Y:S01]  /*6b80*/  ISETP.GE.U32.AND.EX P0, PT, R17, UR5, PT, P0 ;  /* 0x0000000511007c0c */ /* 0x000fe2000bf06100 */
[----:B------:R-:W-:-:S12]  /*6b90*/  IMAD.MOV.U32 R60, RZ, RZ, -0x1 ;  /* 0xffffffffff3c7424 */ /* 0x000fd800078e00ff */
[----:B------:R-:W-:Y:S05]  /*6ba0*/  @P0 BRA `(.L_x_70) ;  /* 0x0000000400680947 */ /* 0x000fea0003800000 */
[----:B------:R-:W2:Y:S01]  /*6bb0*/  S2R R23, SR_CTAID.X ;  /* 0x0000000000177919 */ /* 0x000ea20000002500 */
[----:B-1----:R-:W1:Y:S01]  /*6bc0*/  LDC.64 R12, c[0x0][0x8d0] ;  /* 0x00023400ff0c7b82 */ /* 0x002e620000000a00 */
[----:B------:R-:W-:Y:S01]  /*6bd0*/  ULDC UR4, c[0x0][0x150] ;  /* 0x0000540000047ab9 */ /* 0x000fe20000000800 */
[----:B------:R-:W-:Y:S01]  /*6be0*/  IMAD.MOV.U32 R10, RZ, RZ, R16 ;  /* 0x000000ffff0a7224 */ /* 0x000fe200078e0010 */
[----:B------:R-:W3:Y:S01]  /*6bf0*/  S2R R25, SR_CTAID.Y ;  /* 0x0000000000197919 */ /* 0x000ee20000002600 */
[----:B------:R-:W-:-:S04]  /*6c00*/  IMAD.MOV.U32 R11, RZ, RZ, R17 ;  /* 0x000000ffff0b7224 */ /* 0x000fc800078e0011 */
[----:B------:R-:W4:Y:S08]  /*6c10*/  LDC R26, c[0x0][0x144] ;  /* 0x00005100ff1a7b82 */ /* 0x000f300000000800 */
[----:B------:R-:W3:Y:S08]  /*6c20*/  LDC R0, c[0x0][0x8d8] ;  /* 0x00023600ff007b82 */ /* 0x000ef00000000800 */
[----:B------:R-:W3:Y:S01]  /*6c30*/  LDC.64 R14, c[0x0][0x8c8] ;  /* 0x00023200ff0e7b82 */ /* 0x000ee20000000a00 */
[----:B-1----:R-:W-:-:S04]  /*6c40*/  ISETP.NE.U32.AND P0, PT, R12, RZ, PT ;  /* 0x000000ff0c00720c */ /* 0x002fc80003f05070 */
[----:B------:R-:W-:Y:S02]  /*6c50*/  ISETP.NE.AND.EX P0, PT, R13, RZ, PT, P0 ;  /* 0x000000ff0d00720c */ /* 0x000fe40003f05300 */
[----:B--2---:R-:W-:-:S05]  /*6c60*/  I2FP.F32.U32 R3, R23 ;  /* 0x0000001700037245 */ /* 0x004fca0000201000 */
[----:B------:R-:W-:-:S04]  /*6c70*/  FMUL R3, R3, UR4 ;  /* 0x0000000403037c20 */ /* 0x000fc80008400000 */
[----:B------:R1:W2:Y:S02]  /*6c80*/  F2I.U32.TRUNC.NTZ R24, R3 ;  /* 0x0000000300187305 */ /* 0x0002a4000020f000 */
[----:B----4-:R-:W-:Y:S05]  /*6c90*/  @!P0 BRA `(.L_x_71) ;  /* 0x0000000000288947 */ /* 0x010fea0003800000 */
[----:B-1----:R-:W1:Y:S02]  /*6ca0*/  LDC R3, c[0x0][0x8dc] ;  /* 0x00023700ff037b82 */ /* 0x002e640000000800 */
        /* <DEDUP_REMOVED lines=9> */
.L_x_71:
[-CC-:B---3--:R-:W-:Y:S01]  /*6d40*/  SHF.R.U64 R32, R10, R0.reuse, R11.reuse ;  /* 0x000000000a207219 */ /* 0x188fe2000000120b */
[----:B------:R-:W3:Y:S01]  /*6d50*/  LDC.64 R20, c[0x0][0x8e8] ;  /* 0x00023a00ff147b82 */ /* 0x000ee20000000a00 */
[----:B------:R-:W-:Y:S01]  /*6d60*/  SHF.R.U32.HI R0, RZ, R0, R11 ;  /* 0x00000000ff007219 */ /* 0x000fe2000001160b */
[----:B--2---:R-:W-:Y:S01]  /*6d70*/  IMAD.MOV R24, RZ, RZ, -R24 ;  /* 0x000000ffff187224 */ /* 0x004fe200078e0a18 */
[----:B-1----:R-:W-:Y:S01]  /*6d80*/  IADD3 R3, P0, RZ, -R32, RZ ;  /* 0x80000020ff037210 */ /* 0x002fe20007f1e0ff */
[----:B------:R-:W-:Y:S02]  /*6d90*/  ULDC UR4, c[0x0][0x154] ;  /* 0x0000550000047ab9 */ /* 0x000fe40000000800 */
[----:B------:R-:W-:Y:S02]  /*6da0*/  IMAD R28, R26, R24, R23 ;  /* 0x000000181a1c7224 */ /* 0x000fe400078e0217 */
[----:B------:R-:W1:Y:S01]  /*6db0*/  LDC R8, c[0x0][0x8c0] ;  /* 0x00023000ff087b82 */ /* 0x000e620000000800 */
[----:B------:R-:W-:-:S04]  /*6dc0*/  IMAD.X R5, RZ, RZ, ~R0, P0 ;  /* 0x000000ffff057224 */ /* 0x000fc800000e0e00 */
[-C--:B------:R-:W-:Y:S02]  /*6dd0*/  IMAD R0, R5, R14.reuse, RZ ;  /* 0x0000000e05007224 */ /* 0x080fe400078e02ff */
[C---:B------:R-:W-:Y:S01]  /*6de0*/  IMAD.WIDE.U32 R4, R3.reuse, R14, R16 ;  /* 0x0000000e03047225 */ /* 0x040fe200078e0010 */
[----:B------:R-:W2:Y:S03]  /*6df0*/  LDC R9, c[0x0][0x8b0] ;  /* 0x00022c00ff097b82 */ /* 0x000ea60000000800 */
[----:B------:R-:W-:-:S04]  /*6e00*/  IMAD R3, R3, R15, R0 ;  /* 0x0000000f03037224 */ /* 0x000fc800078e0200 */
[----:B------:R-:W-:Y:S01]  /*6e10*/  IMAD.IADD R3, R5, 0x1, R3 ;  /* 0x0000000105037824 */ /* 0x000fe200078e0203 */
[----:B------:R-:W4:Y:S01]  /*6e20*/  LDC R10, c[0x0][0x900] ;  /* 0x00024000ff0a7b82 */ /* 0x000f220000000800 */
[----:B------:R-:W-:Y:S02]  /*6e30*/  I2FP.F32.U32 R5, R25 ;  /* 0x0000001900057245 */ /* 0x000fe40000201000 */
[----:B---3--:R-:W-:-:S03]  /*6e40*/  ISETP.NE.U32.AND P0, PT, R20, RZ, PT ;  /* 0x000000ff1400720c */ /* 0x008fc60003f05070 */
[----:B------:R-:W-:Y:S01]  /*6e50*/  FMUL R7, R5, UR4 ;  /* 0x0000000405077c20 */ /* 0x000fe20008400000 */
[----:B------:R-:W-:Y:S01]  /*6e60*/  ISETP.NE.AND.EX P0, PT, R21, RZ, PT, P0 ;  /* 0x000000ff1500720c */ /* 0x000fe20003f05300 */
[----:B------:R-:W3:Y:S01]  /*6e70*/  LDC R24, c[0x0][0x148] ;  /* 0x00005200ff187b82 */ /* 0x000ee20000000800 */
[-CC-:B-1----:R-:W-:Y:S01]  /*6e80*/  SHF.R.U64 R13, R4, R8.reuse, R3.reuse ;  /* 0x00000008040d7219 */ /* 0x182fe20000001203 */
[----:B------:R1:W1:Y:S01]  /*6e90*/  F2I.U32.TRUNC.NTZ R15, R7 ;  /* 0x00000007000f7305 */ /* 0x000262000020f000 */
[----:B------:R-:W-:Y:S01]  /*6ea0*/  SHF.R.U32.HI R0, RZ, R8, R3 ;  /* 0x00000008ff007219 */ /* 0x000fe20000011603 */
[----:B------:R-:W-:-:S04]  /*6eb0*/  IMAD.MOV.U32 R5, RZ, RZ, -0x1 ;  /* 0xffffffffff057424 */ /* 0x000fc800078e00ff */
[----:B------:R-:W1:Y:S01]  /*6ec0*/  LDC R26, c[0x0][0x8a8] ;  /* 0x00022a00ff1a7b82 */ /* 0x000e620000000800 */
[-CC-:B--2---:R-:W-:Y:S02]  /*6ed0*/  SHF.R.U64 R12, R13, R9.reuse, R0.reuse ;  /* 0x000000090d0c7219 */ /* 0x184fe40000001200 */
[----:B------:R-:W-:Y:S01]  /*6ee0*/  SHF.R.U32.HI R3, RZ, R9, R0 ;  /* 0x00000009ff037219 */ /* 0x000fe20000011600 */
[----:B------:R-:W-:-:S04]  /*6ef0*/  IMAD.MOV.U32 R9, RZ, RZ, 0x1 ;  /* 0x00000001ff097424 */ /* 0x000fc800078e00ff */
[----:B------:R-:W2:Y:S01]  /*6f00*/  LDC R27, c[0x0][0x8f0] ;  /* 0x00023c00ff1b7b82 */ /* 0x000ea20000000800 */
[-CC-:B----4-:R-:W-:Y:S02]  /*6f10*/  SHF.R.U64 R14, R12, R10.reuse, R3.reuse ;  /* 0x0000000a0c0e7219 */ /* 0x190fe40000001203 */
[-C--:B------:R-:W-:Y:S02]  /*6f20*/  SHF.L.U32 R0, R5, R10.reuse, RZ ;  /* 0x0000000a05007219 */ /* 0x080fe400000006ff */
[-C--:B------:R-:W-:Y:S01]  /*6f30*/  SHF.R.U32.HI R5, RZ, R10.reuse, R3 ;  /* 0x0000000aff057219 */ /* 0x080fe20000011603 */
[----:B------:R-:W-:Y:S01]  /*6f40*/  IMAD.MOV.U32 R4, RZ, RZ, R14 ;  /* 0x000000ffff047224 */ /* 0x000fe200078e000e */
[----:B------:R-:W-:Y:S01]  /*6f50*/  SHF.L.U32 R30, R9, R10, RZ ;  /* 0x0000000a091e7219 */ /* 0x000fe200000006ff */
[----:B------:R-:W4:Y:S01]  /*6f60*/  LDC R29, c[0x0][0x8e0] ;  /* 0x00023800ff1d7b82 */ /* 0x000f220000000800 */
[----:B------:R-:W-:-:S07]  /*6f70*/  LOP3.LUT R23, RZ, R0, RZ, 0x33, !PT ;  /* 0x00000000ff177212 */ /* 0x000fce00078e33ff */
[----:B------:R-:W1:Y:S01]  /*6f80*/  LDC R31, c[0x0][0x8b8] ;  /* 0x00022e00ff1f7b82 */ /* 0x000e620000000800 */
[----:B------:R-:W-:Y:S05]  /*6f90*/  @!P0 BRA `(.L_x_72) ;  /* 0x0000000000288947 */ /* 0x000fea0003800000 */
[----:B------:R-:W5:Y:S02]  /*6fa0*/  LDC R3, c[0x0][0x8f4] ;  /* 0x00023d00ff037b82 */ /* 0x000f640000000800 */
[----:B-----5:R-:W-:-:S05]  /*6fb0*/  IADD3 R3, P0, R14, R3, RZ ;  /* 0x000000030e037210 */ /* 0x020fca0007f1e0ff */
[----:B-1----:R-:W-:-:S04]  /*6fc0*/  IMAD.X R7, RZ, RZ, R5, P0 ;  /* 0x000000ffff077224 */ /* 0x002fc800000e0605 */
[----:B------:R-:W-:-:S04]  /*6fd0*/  IMAD.WIDE.U32 R4, R7, R20, RZ ;  /* 0x0000001407047225 */ /* 0x000fc800078e00ff */
[----:B------:R-:W-:-:S04]  /*6fe0*/  IMAD.WIDE.U32 R8, P0, R3, R21, R4 ;  /* 0x0000001503087225 */ /* 0x000fc80007800004 */
[----:B------:R-:W-:Y:S01]  /*6ff0*/  IMAD.WIDE.U32 R4, R3, R20, RZ ;  /* 0x0000001403047225 */ /* 0x000fe200078e00ff */
[----:B------:R-:W-:-:S03]  /*7000*/  IADD3.X R11, RZ, RZ, RZ, P0, !PT ;  /* 0x000000ffff0b7210 */ /* 0x000fc600007fe4ff */
[----:B------:R-:W-:Y:S01]  /*7010*/  IMAD.MOV.U32 R10, RZ, RZ, R9 ;  /* 0x000000ffff0a7224 */ /* 0x000fe200078e0009 */
[----:B------:R-:W-:-:S05]  /*7020*/  IADD3 RZ, P0, R5, R8, RZ ;  /* 0x0000000805ff7210 */ /* 0x000fca0007f1e0ff */
[----:B------:R-:W-:-:S08]  /*7030*/  IMAD.WIDE.U32.X R4, R7, R21, R10, P0 ;  /* 0x0000001507047225 */ /* 0x000fd000000e040a */
.L_x_72:
[----:B------:R-:W-:Y:S01]  /*7040*/  ISETP.NE.AND P0, PT, R2, 0x1, PT ;  /* 0x000000010200780c */ /* 0x000fe20003f05270 */
[----:B-1----:R-:W-:Y:S01]  /*7050*/  IMAD.MOV R15, RZ, RZ, -R15 ;  /* 0x000000ffff0f7224 */ /* 0x002fe200078e0a0f */
[----:B--2---:R-:W-:Y:S01]  /*7060*/  SHF.R.U64 R0, R4, R27, R5 ;  /* 0x0000001b04007219 */ /* 0x004fe20000001205 */
[----:B------:R-:W-:Y:S01]  /*7070*/  VIADD R4, R26, 0xffffffff ;  /* 0xffffffff1a047836 */ /* 0x000fe20000000000 */
[----:B------:R-:W-:Y:S02]  /*7080*/  LOP3.LUT R23, R12, R23, RZ, 0xc0, !PT ;  /* 0x000000170c177212 */ /* 0x000fe400078ec0ff */
[----:B------:R-:W-:Y:S01]  /*7090*/  R2UR UR47, R32 ;  /* 0x00000000202f72ca */ /* 0x000fe200000e0000 */
[----:B------:R-:W-:Y:S01]  /*70a0*/  IMAD.MOV R3, RZ, RZ, -R0 ;  /* 0x000000ffff037224 */ /* 0x000fe200078e0a00 */
[----:B------:R-:W-:Y:S01]  /*70b0*/  LOP3.LUT R13, R13, R4, RZ, 0xc0, !PT ;  /* 0x000000040d0d7212 */ /* 0x000fe200078ec0ff */
[----:B------:R-:W-:Y:S02]  /*70c0*/  IMAD R23, R30, R0, R23 ;  /* 0x000000001e177224 */ /* 0x000fe400078e0217 */
[----:B----4-:R-:W-:-:S02]  /*70d0*/  IMAD R0, R3, R29, R14 ;  /* 0x0000001d03007224 */ /* 0x010fc400078e020e */
[----:B---3--:R-:W-:Y:S02]  /*70e0*/  @P0 IMAD R28, R24, R15, R25 ;  /* 0x0000000f181c0224 */ /* 0x008fe400078e0219 */
[----:B------:R-:W-:Y:S02]  /*70f0*/  IMAD R0, R0, R26, R13 ;  /* 0x0000001a00007224 */ /* 0x000fe400078e020d */
[----:B------:R-:W-:Y:S02]  /*7100*/  IMAD R23, R23, R31, R28 ;  /* 0x0000001f17177224 */ /* 0x000fe400078e021c */
[----:B------:R-:W-:-:S03]  /*7110*/  IMAD.MOV.U32 R3, RZ, RZ, 0x1 ;  /* 0x00000001ff037424 */ /* 0x000fc600078e00ff */
[----:B------:R-:W-:Y:S02]  /*7120*/  SEL R60, R0, R23, !P0 ;  /* 0x00000017003c7207 */ /* 0x000fe40004000000 */
[----:B------:R-:W-:Y:S02]  /*7130*/  SEL R23, R23, R0, !P0 ;  /* 0x0000000017177207 */ /* 0x000fe40004000000 */
[----:B------:R-:W-:-:S07]  /*7140*/  PRMT R0, R3, 0x7610, R0 ;  /* 0x0000761003007816 */ /* 0x000fce0000000000 */
.L_x_70:
[----:B------:R-:W-:Y:S01]  /*7150*/  R2UR UR40, R6 ;  /* 0x00000000062872ca */ /* 0x000fe200000e0000 */
[----:B------:R-:W-:Y:S01]  /*7160*/  UIADD3 UR43, UR9, 0x1, URZ ;  /* 0x00000001092b7890 */ /* 0x000fe2000fffe03f */
[----:B------:R-:W-:Y:S01]  /*7170*/  LOP3.LUT P0, RZ, R0, 0xff, RZ, 0xc0, !PT ;  /* 0x000000ff00ff7812 */ /* 0x000fe2000780c0ff */
[----:B------:R-:W-:Y:S02]  /*7180*/  UIADD3 UR39, UR39, 0x2, URZ ;  /* 0x0000000227277890 */ /* 0x000fe4000fffe03f */
[----:B------:R-:W-:-:S04]  /*7190*/  UISETP.NE.AND UP0, UPT, UR43, 0x3, UPT ;  /* 0x000000032b00788c */ /* 0x000fc8000bf05270 */
[----:B------:R-:W-:Y:S02]  /*71a0*/  USEL UR48, URZ, 0x1, UP0 ;  /* 0x000000013f307887 */ /* 0x000fe40008000000 */
[----:B------:R-:W-:Y:S02]  /*71b0*/  USEL UR43, UR43, URZ, UP0 ;  /* 0x0000003f2b2b7287 */ /* 0x000fe40008000000 */
[----:B------:R-:W-:Y:S02]  /*71c0*/  ULOP3.LUT UR40, UR40, 0x7, URZ, 0xc0, !UPT ;  /* 0x0000000728287892 */ /* 0x000fe4000f8ec03f */
[----:B------:R-:W-:Y:S01]  /*71d0*/  ULOP3.LUT UR48, UR8, UR48, URZ, 0x3c, !UPT ;  /* 0x0000003008307292 */ /* 0x000fe2000f8e3c3f */
[----:B------:R-:W-:Y:S11]  /*71e0*/  @P0 BRA `(.L_x_73) ;  /* 0xffffffa000bc0947 */ /* 0x000ff6000383ffff */
[----:B------:R-:W-:-:S13]  /*71f0*/  PLOP3.LUT P0, PT, PT, PT, PT, 0x8, 0x0 ;  /* 0x000000000000781c */ /* 0x000fda0003f0e170 */
.L_x_19:
[----:B------:R-:W-:Y:S05]  /*7200*/  @P0 BRA `(.L_x_11) ;  /* 0x0000002800e80947 */ /* 0x000fea0003800000 */
[----:B------:R-:W-:Y:S01]  /*7210*/  ULDC.64 UR6, c[0x0][0x588] ;  /* 0x0001620000067ab9 */ /* 0x000fe20000000a00 */
[----:B------:R-:W-:Y:S01]  /*7220*/  ISETP.NE.AND.EX P1, PT, R85, RZ, PT, P1 ;  /* 0x000000ff5500720c */ /* 0x000fe20003f25310 */
[----:B------:R-:W-:-:S04]  /*7230*/  DEPBAR.LE SB0, 0x0 ;  /* 0x000080000000791a */ /* 0x000fc80000000000 */
[----:B------:R-:W-:Y:S01]  /*7240*/  ISETP.NE.U32.AND P0, PT, RZ, UR6, PT ;  /* 0x00000006ff007c0c */ /* 0x000fe2000bf05070 */
[----:B------:R-:W-:Y:S03]  /*7250*/  BSSY B0, `(.L_x_74) ;  /* 0x0000014000007945 */ /* 0x000fe60003800000 */
[----:B------:R-:W-:-:S13]  /*7260*/  ISETP.NE.AND.EX P0, PT, RZ, UR7, PT, P0 ;  /* 0x00000007ff007c0c */ /* 0x000fda000bf05300 */
[----:B------:R-:W-:Y:S05]  /*7270*/  @P0 BRA P1, `(.L_x_75) ;  /* 0x0000000000440947 */ /* 0x000fea0000800000 */
[----:B------:R-:W-:-:S04]  /*7280*/  ISETP.NE.U32.AND P0, PT, R84, RZ, PT ;  /* 0x000000ff5400720c */ /* 0x000fc80003f05070 */
[----:B------:R-:W-:-:S13]  /*7290*/  ISETP.NE.AND.EX P0, PT, R85, RZ, PT, P0 ;  /* 0x000000ff5500720c */ /* 0x000fda0003f05300 */
[----:B------:R-:W-:Y:S05]  /*72a0*/  @!P0 BRA `(.L_x_76) ;  /* 0x00000000002c8947 */ /* 0x000fea0003800000 */
[----:B------:R-:W-:-:S13]  /*72b0*/  LOP3.LUT P0, RZ, R56, 0xff, RZ, 0xc0, !PT ;  /* 0x000000ff38ff7812 */ /* 0x000fda000780c0ff */
[----:B------:R-:W-:Y:S05]  /*72c0*/  @!P0 BRA `(.L_x_77) ;  /* 0x0000000000108947 */ /* 0x000fea0003800000 */
[----:B-----5:R-:W-:-:S13]  /*72d0*/  FSETP.NEU.AND P0, PT, R58, RZ, PT ;  /* 0x000000ff3a00720b */ /* 0x020fda0003f0d000 */
[----:B------:R-:W-:Y:S05]  /*72e0*/  @!P0 BREAK B0 ;  /* 0x0000000000008942 */ /* 0x000fea0003800000 */
[----:B------:R-:W-:Y:S05]  /*72f0*/  @P0 BRA `(.L_x_75) ;  /* 0x0000000000240947 */ /* 0x000fea0003800000 */
[----:B------:R-:W-:Y:S05]  /*7300*/  BRA `(.L_x_11) ;  /* 0x0000002800a87947 */ /* 0x000fea0003800000 */
.L_x_77:
[----:B------:R-:W-:-:S04]  /*7310*/  ISETP.NE.U32.AND P0, PT, RZ, UR6, PT ;  /* 0x00000006ff007c0c */ /* 0x000fc8000bf05070 */
[----:B------:R-:W-:-:S13]  /*7320*/  ISETP.NE.AND.EX P0, PT, RZ, UR7, PT, P0 ;  /* 0x00000007ff007c0c */ /* 0x000fda000bf05300 */
[----:B------:R-:W-:Y:S05]  /*7330*/  @!P0 BREAK B0 ;  /* 0x0000000000008942 */ /* 0x000fea0003800000 */
[----:B------:R-:W-:Y:S05]  /*7340*/  @P0 BRA `(.L_x_75) ;  /* 0x0000000000100947 */ /* 0x000fea0003800000 */
[----:B------:R-:W-:Y:S05]  /*7350*/  BRA `(.L_x_11) ;  /* 0x0000002800947947 */ /* 0x000fea0003800000 */
.L_x_76:
[----:B-----5:R-:W-:-:S13]  /*7360*/  FSETP.NEU.AND P0, PT, R58, RZ, PT ;  /* 0x000000ff3a00720b */ /* 0x020fda0003f0d000 */
[----:B------:R-:W-:Y:S05]  /*7370*/  @!P0 BREAK B0 ;  /* 0x0000000000008942 */ /* 0x000fea0003800000 */
[----:B------:R-:W-:Y:S05]  /*7380*/  @!P0 BRA `(.L_x_11) ;  /* 0x0000002800888947 */ /* 0x000fea0003800000 */
.L_x_75:
[----:B------:R-:W-:Y:S05]  /*7390*/  BSYNC B0 ;  /* 0x0000000000007941 */ /* 0x000fea0003800000 */
.L_x_74:
[----:B------:R-:W-:-:S04]  /*73a0*/  LOP3.LUT R19, R19, 0x1, RZ, 0xfc, !PT ;  /* 0x0000000113137812 */ /* 0x000fc800078efcff */
[----:B------:R-:W-:-:S13]  /*73b0*/  ISETP.NE.AND P0, PT, R19, 0x3, PT ;  /* 0x000000031300780c */ /* 0x000fda0003f05270 */
[----:B------:R-:W-:Y:S05]  /*73c0*/  @!P0 BRA `(.L_x_78) ;  /* 0x0000000000048947 */ /* 0x000fea0003800000 */
[----:B------:R-:W-:Y:S01]  /*73d0*/  BPT.TRAP 0x1 ;  /* 0x000000040000795c */ /* 0x000fe20000300000 */
.L_x_78:
[----:B------:R-:W3:Y:S01]  /*73e0*/  S2UR UR5, SR_CgaCtaId ;  /* 0x00000000000579c3 */ /* 0x000ee20000008800 */
[----:B------:R-:W-:Y:S02]  /*73f0*/  UMOV UR4, 0x400 ;  /* 0x0000040000047882 */ /* 0x000fe40000000000 */
[----:B---3--:R-:W-:-:S04]  /*7400*/  ULEA UR4, UR5, UR4, 0x18 ;  /* 0x0000000405047291 */ /* 0x008fc8000f8ec03f */
[----:B------:R-:W-:-:S04]  /*7410*/  ULEA UR4, UR38, UR4, 0x3 ;  /* 0x0000000426047291 */ /* 0x000fc8000f8e183f */
[----:B------:R-:W-:-:S04]  /*7420*/  UIADD3 UR4, UR4, 0x98, URZ ;  /* 0x0000009804047890 */ /* 0x000fc8000fffe03f */
[----:B------:R-:W-:-:S09]  /*7430*/  UPRMT UR4, UR5, 0x654, UR4 ;  /* 0x0000065405047896 */ /* 0x000fd20008000004 */
[----:B------:R-:W-:Y:S01]  /*7440*/  SYNCS.ARRIVE.TRANS64.RED.A1T0 RZ, [UR4], RZ ;  /* 0x000000ffffff79a7 */ /* 0x000fe20008100404 */
[----:B------:R-:W-:Y:S05]  /*7450*/  BRA `(.L_x_11) ;  /* 0x0000002800547947 */ /* 0x000fea0003800000 */
.L_x_10:
[----:B------:R-:W-:Y:S01]  /*7460*/  ULDC.64 UR4, c[0x0][0x8f8] ;  /* 0x00023e0000047ab9 */ /* 0x000fe20000000a00 */
[----:B------:R-:W-:Y:S01]  /*7470*/  PRMT R10, RZ, 0x7610, R10 ;  /* 0x00007610ff0a7816 */ /* 0x000fe2000000000a */
[----:B------:R-:W-:Y:S01]  /*7480*/  IMAD.MOV.U32 R13, RZ, RZ, -0x1 ;  /* 0xffffffffff0d7424 */ /* 0x000fe200078e00ff */
[----:B------:R-:W-:Y:S01]  /*7490*/  ISETP.GE.U32.AND P1, PT, R16, UR4, PT ;  /* 0x0000000410007c0c */ /* 0x000fe2000bf26070 */
[----:B------:R-:W-:Y:S02]  /*74a0*/  IMAD.MOV.U32 R7, RZ, RZ, -0x1 ;  /* 0xffffffffff077424 */ /* 0x000fe400078e00ff */
[----:B------:R-:W-:Y:S01]  /*74b0*/  IMAD.MOV.U32 R6, RZ, RZ, -0x1 ;  /* 0xffffffffff067424 */ /* 0x000fe200078e00ff */
[----:B------:R-:W-:-:S13]  /*74c0*/  ISETP.GE.U32.AND.EX P1, PT, R17, UR5, PT, P1 ;  /* 0x0000000511007c0c */ /* 0x000fda000bf26110 */
        /* <DEDUP_REMOVED lines=19> */
.L_x_80:
[--C-:B------:R-:W-:Y:S01]  /*7600*/  SHF.R.U64 R14, R12, R20, R13.reuse ;  /* 0x000000140c0e7219 */ /* 0x100fe2000000120d */
[----:B------:R-:W1:Y:S01]  /*7610*/  LDC R26, c[0x0][0x8c0] ;  /* 0x00023000ff1a7b82 */ /* 0x000e620000000800 */
[----:B------:R-:W-:Y:S01]  /*7620*/  I2FP.F32.U32 R7, R8 ;  /* 0x0000000800077245 */ /* 0x000fe20000201000 */
[----:B------:R-:W-:Y:S01]  /*7630*/  ULDC UR4, c[0x0][0x150] ;  /* 0x0000540000047ab9 */ /* 0x000fe20000000800 */
[----:B------:R-:W-:Y:S02]  /*7640*/  SHF.R.U32.HI R6, RZ, R20, R13 ;  /* 0x00000014ff067219 */ /* 0x000fe4000001160d */
[----:B------:R-:W-:Y:S01]  /*7650*/  IADD3 R9, P1, RZ, -R14, RZ ;  /* 0x8000000eff097210 */ /* 0x000fe20007f3e0ff */
[----:B------:R-:W-:Y:S01]  /*7660*/  FMUL R13, R7, UR4 ;  /* 0x00000004070d7c20 */ /* 0x000fe20008400000 */
[----:B------:R-:W-:Y:S01]  /*7670*/  ULDC UR4, c[0x0][0x154] ;  /* 0x0000550000047ab9 */ /* 0x000fe20000000800 */
[----:B------:R-:W2:Y:S02]  /*7680*/  LDC.64 R28, c[0x0][0x8e8] ;  /* 0x00023a00ff1c7b82 */ /* 0x000ea40000000a00 */
[----:B------:R-:W-:-:S02]  /*7690*/  IMAD.X R11, RZ, RZ, ~R6, P1 ;  /* 0x000000ffff0b7224 */ /* 0x000fc400008e0e06 */
[----:B------:R-:W3:Y:S01]  /*76a0*/  F2I.U32.TRUNC.NTZ R13, R13 ;  /* 0x0000000d000d7305 */ /* 0x000ee2000020f000 */
[----:B------:R-:W-:-:S03]  /*76b0*/  IMAD.WIDE.U32 R6, R9, R24, R16 ;  /* 0x0000001809067225 */ /* 0x000fc600078e0010 */
[----:B------:R-:W4:Y:S01]  /*76c0*/  LDC R15, c[0x0][0x144] ;  /* 0x00005100ff0f7b82 */ /* 0x000f220000000800 */
[----:B------:R-:W-:-:S04]  /*76d0*/  IMAD R10, R11, R24, RZ ;  /* 0x000000180b0a7224 */ /* 0x000fc800078e02ff */
[----:B------:R-:W-:Y:S02]  /*76e0*/  IMAD R9, R9, R25, R10 ;  /* 0x0000001909097224 */ /* 0x000fe400078e020a */
[----:B------:R-:W-:Y:S01]  /*76f0*/  IMAD.MOV.U32 R10, RZ, RZ, -0x1 ;  /* 0xffffffffff0a7424 */ /* 0x000fe200078e00ff */
[----:B------:R-:W5:Y:S01]  /*7700*/  LDC R20, c[0x0][0x8b0] ;  /* 0x00022c00ff147b82 */ /* 0x000f620000000800 */
[----:B------:R-:W-:Y:S01]  /*7710*/  IMAD.IADD R7, R7, 0x1, R9 ;  /* 0x0000000107077824 */ /* 0x000fe200078e0209 */
[----:B------:R-:W-:-:S04]  /*7720*/  I2FP.F32.U32 R9, R3 ;  /* 0x0000000300097245 */ /* 0x000fc80000201000 */
[-C--:B-1----:R-:W-:Y:S01]  /*7730*/  SHF.R.U64 R12, R6, R26.reuse, R7 ;  /* 0x0000001a060c7219 */ /* 0x082fe20000001207 */
[----:B---3--:R-:W-:Y:S01]  /*7740*/  IMAD.MOV R6, RZ, RZ, -R13 ;  /* 0x000000ffff067224 */ /* 0x008fe200078e0a0d */
[----:B------:R-:W1:Y:S01]  /*7750*/  LDC R11, c[0x0][0x900] ;  /* 0x00024000ff0b7b82 */ /* 0x000e620000000800 */
[----:B--2---:R-:W-:Y:S01]  /*7760*/  ISETP.NE.U32.AND P1, PT, R28, RZ, PT ;  /* 0x000000ff1c00720c */ /* 0x004fe20003f25070 */
[----:B------:R-:W-:Y:S01]  /*7770*/  FMUL R9, R9, UR4 ;  /* 0x0000000409097c20 */ /* 0x000fe20008400000 */
[----:B------:R-:W-:Y:S02]  /*7780*/  SHF.R.U32.HI R7, RZ, R26, R7 ;  /* 0x0000001aff077219 */ /* 0x000fe40000011607 */
[----:B------:R-:W-:-:S03]  /*7790*/  ISETP.NE.AND.EX P1, PT, R29, RZ, PT, P1 ;  /* 0x000000ff1d00720c */ /* 0x000fc60003f25310 */
[----:B------:R-:W2:Y:S01]  /*77a0*/  LDC R24, c[0x0][0x148] ;  /* 0x00005200ff187b82 */ /* 0x000ea20000000800 */
[----:B----4-:R-:W-:Y:S02]  /*77b0*/  IMAD R25, R15, R6, R8 ;  /* 0x000000060f197224 */ /* 0x010fe400078e0208 */
[----:B------:R-:W-:-:S05]  /*77c0*/  IMAD.MOV.U32 R8, RZ, RZ, 0x1 ;  /* 0x00000001ff087424 */ /* 0x000fca00078e00ff */
[----:B------:R-:W3:Y:S01]  /*77d0*/  LDC R23, c[0x0][0x8a8] ;  /* 0x00022a00ff177b82 */ /* 0x000ee20000000800 */
[-CC-:B-----5:R-:W-:Y:S02]  /*77e0*/  SHF.R.U64 R15, R12, R20.reuse, R7.reuse ;  /* 0x000000140c0f7219 */ /* 0x1a0fe40000001207 */
[----:B------:R-:W-:Y:S02]  /*77f0*/  SHF.R.U32.HI R6, RZ, R20, R7 ;  /* 0x00000014ff067219 */ /* 0x000fe40000011607 */
[----:B------:R4:W1:Y:S03]  /*7800*/  F2I.U32.TRUNC.NTZ R20, R9 ;  /* 0x0000000900147305 */ /* 0x000866000020f000 */
[----:B------:R-:W2:Y:S01]  /*7810*/  LDC R27, c[0x0][0x8f0] ;  /* 0x00023c00ff1b7b82 */ /* 0x000ea20000000800 */
[-C--:B-1----:R-:W-:Y:S02]  /*7820*/  SHF.R.U64 R21, R15, R11.reuse, R6 ;  /* 0x0000000b0f157219 */ /* 0x082fe40000001206 */
[----:B------:R-:W-:-:S02]  /*7830*/  SHF.L.U32 R10, R10, R11, RZ ;  /* 0x0000000b0a0a7219 */ /* 0x000fc400000006ff */
[-C--:B------:R-:W-:Y:S01]  /*7840*/  SHF.R.U32.HI R7, RZ, R11.reuse, R6 ;  /* 0x0000000bff077219 */ /* 0x080fe20000011606 */
[----:B------:R-:W-:Y:S01]  /*7850*/  IMAD.MOV.U32 R6, RZ, RZ, R21 ;  /* 0x000000ffff067224 */ /* 0x000fe200078e0015 */
[----:B------:R-:W-:Y:S01]  /*7860*/  SHF.L.U32 R26, R8, R11, RZ ;  /* 0x0000000b081a7219 */ /* 0x000fe200000006ff */
[----:B------:R-:W1:Y:S01]  /*7870*/  LDC R30, c[0x0][0x8e0] ;  /* 0x00023800ff1e7b82 */ /* 0x000e620000000800 */
[----:B------:R-:W-:-:S07]  /*7880*/  LOP3.LUT R32, RZ, R10, RZ, 0x33, !PT ;  /* 0x0000000aff207212 */ /* 0x000fce00078e33ff */
[----:B------:R-:W1:Y:S01]  /*7890*/  LDC R31, c[0x0][0x8b8] ;  /* 0x00022e00ff1f7b82 */ /* 0x000e620000000800 */
[----:B----4-:R-:W-:Y:S05]  /*78a0*/  @!P1 BRA `(.L_x_81) ;  /* 0x0000000000289947 */ /* 0x010fea0003800000 */
[----:B------:R-:W4:Y:S02]  /*78b0*/  LDC R6, c[0x0][0x8f4] ;  /* 0x00023d00ff067b82 */ /* 0x000f240000000800 */
[----:B----4-:R-:W-:-:S05]  /*78c0*/  IADD3 R11, P1, R21, R6, RZ ;  /* 0x00000006150b7210 */ /* 0x010fca0007f3e0ff */
        /* <DEDUP_REMOVED lines=8> */
.L_x_81:
[----:B------:R-:W-:Y:S01]  /*7950*/  ISETP.NE.AND P1, PT, R2, 0x1, PT ;  /* 0x000000010200780c */ /* 0x000fe20003f25270 */
[----:B---3--:R-:W-:Y:S01]  /*7960*/  VIADD R9, R23, 0xffffffff ;  /* 0xffffffff17097836 */ /* 0x008fe20000000000 */
[----:B--2---:R-:W-:Y:S01]  /*7970*/  SHF.R.U64 R7, R6, R27, R7 ;  /* 0x0000001b06077219 */ /* 0x004fe20000001207 */
[----:B------:R-:W-:Y:S01]  /*7980*/  IMAD.MOV R20, RZ, RZ, -R20 ;  /* 0x000000ffff147224 */ /* 0x000fe200078e0a14 */
[----:B------:R-:W-:Y:S01]  /*7990*/  LOP3.LUT R6, R15, R32, RZ, 0xc0, !PT ;  /* 0x000000200f067212 */ /* 0x000fe200078ec0ff */
[----:B------:R-:W-:Y:S01]  /*79a0*/  IMAD.MOV.U32 R10, RZ, RZ, 0x1 ;  /* 0x00000001ff0a7424 */ /* 0x000fe200078e00ff */
[----:B------:R-:W-:Y:S01]  /*79b0*/  LOP3.LUT R12, R12, R9, RZ, 0xc0, !PT ;  /* 0x000000090c0c7212 */ /* 0x000fe200078ec0ff */
[----:B------:R-:W-:Y:S02]  /*79c0*/  IMAD.MOV R8, RZ, RZ, -R7 ;  /* 0x000000ffff087224 */ /* 0x000fe400078e0a07 */
[----:B------:R-:W-:-:S04]  /*79d0*/  IMAD R6, R26, R7, R6 ;  /* 0x000000071a067224 */ /* 0x000fc800078e0206 */
[----:B------:R-:W-:Y:S02]  /*79e0*/  @P1 IMAD R25, R24, R20, R3 ;  /* 0x0000001418191224 */ /* 0x000fe400078e0203 */
[----:B-1----:R-:W-:Y:S02]  /*79f0*/  IMAD R3, R8, R30, R21 ;  /* 0x0000001e08037224 */ /* 0x002fe400078e0215 */
[----:B------:R-:W-:Y:S02]  /*7a00*/  IMAD R13, R6, R31, R25 ;  /* 0x0000001f060d7224 */ /* 0x000fe400078e0219 */
[----:B------:R-:W-:-:S05]  /*7a10*/  IMAD R6, R3, R23, R12 ;  /* 0x0000001703067224 */ /* 0x000fca00078e020c */
[----:B------:R-:W-:Y:S02]  /*7a20*/  SEL R7, R6, R13, !P1 ;  /* 0x0000000d06077207 */ /* 0x000fe40004800000 */
[----:B------:R-:W-:Y:S01]  /*7a30*/  SEL R13, R13, R6, !P1 ;  /* 0x000000060d0d7207 */ /* 0x000fe20004800000 */
[----:B------:R-:W-:-:S07]  /*7a40*/  IMAD.MOV.U32 R6, RZ, RZ, R14 ;  /* 0x000000ffff067224 */ /* 0x000fce00078e000e */
.L_x_79:
[----:B------:R-:W-:-:S08]  /*7a50*/  NOP ;  /* 0x0000000000007918 */ /* 0x000fd00000000000 */
[----:B------:R-:W1:-:S00]  /*7a60*/  USETMAXREG.DEALLOC.CTAPOOL 0x28 ;  /* 0x00000028000079c8 */ /* 0x000e4000080e0500 */
[----:B-1----:R-:W-:-:S13]  /*7a70*/  ISETP.NE.AND P1, PT, R0, 0x1, PT ;  /* 0x000000010000780c */ /* 0x002fda0003f25270 */
[----:B------:R-:W-:Y:S05]  /*7a80*/  @!P1 BRA `(.L_x_11) ;  /* 0x0000002000c89947 */ /* 0x000fea0003800000 */
[----:B------:R-:W-:Y:S05]  /*7a90*/  @!P4 BRA `(.L_x_82) ;  /* 0x000000100050c947 */ /* 0x000fea0003800000 */
[----:B------:R-:W-:-:S13]  /*7aa0*/  ISETP.NE.OR P0, PT, R0, 0x2, P0 ;  /* 0x000000020000780c */ /* 0x000fda0000705670 */
[----:B------:R-:W-:Y:S05]  /*7ab0*/  @P0 BRA `(.L_x_11) ;  /* 0x0000002000bc0947 */ /* 0x000fea0003800000 */
[----:B------:R-:W-:-:S13]  /*7ac0*/  LOP3.LUT P1, RZ, R10, 0xff, RZ, 0xc0, !PT ;  /* 0x000000ff0aff7812 */ /* 0x000fda000782c0ff */
[----:B------:R-:W-:Y:S05]  /*7ad0*/  @!P1 BRA `(.L_x_83) ;  /* 0x0000000000189947 */ /* 0x000fea0003800000 */
[----:B------:R-:W-:Y:S01]  /*7ae0*/  UMOV UR4, 0x400 ;  /* 0x0000040000047882 */ /* 0x000fe20000000000 */
[----:B------:R-:W-:Y:S01]  /*7af0*/  IMAD.MOV.U32 R0, RZ, RZ, RZ ;  /* 0x000000ffff007224 */ /* 0x000fe200078e00ff */
[----:B------:R-:W-:-:S04]  /*7b00*/  ULEA UR4, UR42, UR4, 0x18 ;  /* 0x000000042a047291 */ /* 0x000fc8000f8ec03f */
[----:B------:R-:W-:-:S05]  /*7b10*/  SHF.L.U32 R0, R0, 0x1f, RZ ;  /* 0x0000001f00007819 */ /* 0x000fca00000006ff */
[----:B------:R-:W1:Y:S02]  /*7b20*/  SYNCS.PHASECHK.TRANS64.TRYWAIT P0, [UR4+0xb8], R0 ;  /* 0x0000b800ff0075a7 */ /* 0x000e640008000144 */
[----:B-1----:R-:W-:Y:S05]  /*7b30*/  @!P0 BRA `(.L_x_84) ;  /* 0x0000002000f88947 */ /* 0x002fea0003800000 */
.L_x_83:
[----:B-1----:R-:W-:Y:S01]  /*7b40*/  PRMT R0, RZ, 0x7610, R0 ;  /* 0x00007610ff007816 */ /* 0x002fe20000000000 */
[----:B------:R-:W-:Y:S06]  /*7b50*/  @P3 BRA `(.L_x_85) ;  /* 0x0000000000243947 */ /* 0x000fec0003800000 */
[----:B------:R-:W-:Y:S02]  /*7b60*/  ULDC.64 UR4, c[0x0][0x588] ;  /* 0x0001620000047ab9 */ /* 0x000fe40000000a00 */
[----:B------:R-:W-:-:S04]  /*7b70*/  ISETP.NE.U32.AND P0, PT, RZ, UR4, PT ;  /* 0x00000004ff007c0c */ /* 0x000fc8000bf05070 */
[----:B------:R-:W-:-:S13]  /*7b80*/  ISETP.NE.AND.EX P0, PT, RZ, UR5, PT, P0 ;  /* 0x00000005ff007c0c */ /* 0x000fda000bf05300 */
[----:B------:R-:W-:Y:S05]  /*7b90*/  @!P0 BRA `(.L_x_86) ;  /* 0x00000000000c8947 */ /* 0x000fea0003800000 */
[----:B------:R2:W5:Y:S01]  /*7ba0*/  LDG.E R3, desc[UR52][R4.64] ;  /* 0x0000003404037981 */ /* 0x000562000c1e1900 */
[----:B------:R-:W-:Y:S01]  /*7bb0*/  IMAD.MOV.U32 R0, RZ, RZ, 0x1 ;  /* 0x00000001ff007424 */ /* 0x000fe200078e00ff */
[----:B------:R-:W-:Y:S06]  /*7bc0*/  BRA `(.L_x_85) ;  /* 0x0000000000087947 */ /* 0x000fec0003800000 */
.L_x_86:
[----:B------:R-:W1:Y:S01]  /*7bd0*/  LDC R3, c[0x0][0x580] ;  /* 0x00016000ff037b82 */ /* 0x000e620000000800 */
[----:B------:R-:W-:-:S07]  /*7be0*/  IMAD.MOV.U32 R0, RZ, RZ, 0x1 ;  /* 0x00000001ff007424 */ /* 0x000fce00078e00ff */
.L_x_85:
[----:B------:R-:W-:Y:S01]  /*7bf0*/  UMOV UR4, URZ ;  /* 0x0000003f00047c82 */ /* 0x000fe20008000000 */
[----:B------:R-:W-:Y:S01]  /*7c00*/  IMAD.MOV.U32 R8, RZ, RZ, 0x1 ;  /* 0x00000001ff087424 */ /* 0x000fe200078e00ff */
[----:B------:R-:W-:Y:S06]  /*7c10*/  @!P1 BRA `(.L_x_87) ;  /* 0x0000000c004c9947 */ /* 0x000fec0003800000 */
[----:B------:R-:W3:Y:S01]  /*7c20*/  LDC R9, c[0x0][0x900] ;  /* 0x00024000ff097b82 */ /* 0x000ee20000000800 */
[----:B--2---:R-:W-:Y:S01]  /*7c30*/  IMAD.MOV.U32 R4, RZ, RZ, -0x1 ;  /* 0xffffffffff047424 */ /* 0x004fe200078e00ff */
[----:B------:R-:W-:Y:S01]  /*7c40*/  LOP3.LUT R10, R19, 0x2, RZ, 0xfc, !PT ;  /* 0x00000002130a7812 */ /* 0x000fe200078efcff */
[----:B------:R-:W-:Y:S01]  /*7c50*/  IMAD.MOV.U32 R8, RZ, RZ, 0x1 ;  /* 0x00000001ff087424 */ /* 0x000fe200078e00ff */
[----:B------:R-:W-:Y:S01]  /*7c60*/  ULDC.64 UR14, c[0x0][0x198] ;  /* 0x00006600000e7ab9 */ /* 0x000fe20000000a00 */
[----:B------:R-:W-:Y:S01]  /*7c70*/  UMOV UR4, URZ ;  /* 0x0000003f00047c82 */ /* 0x000fe20008000000 */
[----:B------:R-:W-:Y:S01]  /*7c80*/  ULDC.64 UR22, c[0x0][0x588] ;  /* 0x0001620000167ab9 */ /* 0x000fe20000000a00 */
[----:B------:R-:W-:Y:S01]  /*7c90*/  ULDC.64 UR24, c[0x0][0x8f8] ;  /* 0x00023e0000187ab9 */ /* 0x000fe20000000a00 */
[----:B------:R-:W2:Y:S01]  /*7ca0*/  LDC R11, c[0x0][0x8a8] ;  /* 0x00022a00ff0b7b82 */ /* 0x000ea20000000800 */
[----:B------:R-:W-:Y:S01]  /*7cb0*/  ULDC.64 UR26, c[0x0][0x590] ;  /* 0x00016400001a7ab9 */ /* 0x000fe20000000a00 */
[----:B---3--:R-:W-:-:S02]  /*7cc0*/  SHF.L.U32 R4, R4, R9, RZ ;  /* 0x0000000904047219 */ /* 0x008fc400000006ff */
[----:B------:R-:W-:Y:S01]  /*7cd0*/  SHF.L.U32 R9, R8, R9, RZ ;  /* 0x0000000908097219 */ /* 0x000fe200000006ff */
[----:B------:R-:W-:Y:S01]  /*7ce0*/  IMAD.MOV.U32 R8, RZ, RZ, 0x1 ;  /* 0x00000001ff087424 */ /* 0x000fe200078e00ff */
[----:B------:R-:W-:Y:S01]  /*7cf0*/  LOP3.LUT R12, RZ, R4, RZ, 0x33, !PT ;  /* 0x00000004ff0c7212 */ /* 0x000fe200078e33ff */
[----:B--2---:R-:W-:-:S07]  /*7d00*/  VIADD R11, R11, 0xffffffff ;  /* 0xffffffff0b0b7836 */ /* 0x004fce0000000000 */
.L_x_107:
[----:B------:R-:W-:Y:S02]  /*7d10*/  ISETP.NE.U32.AND P0, PT, RZ, UR26, PT ;  /* 0x0000001aff007c0c */ /* 0x000fe4000bf05070 */
[----:B------:R-:W-:Y:S02]  /*7d20*/  R2UR UR19, R13 ;  /* 0x000000000d1372ca */ /* 0x000fe400000e0000 */
[----:B------:R-:W-:Y:S02]  /*7d30*/  R2UR UR18, R7 ;  /* 0x00000000071272ca */ /* 0x000fe400000e0000 */
[----:B------:R-:W-:-:S09]  /*7d40*/  ISETP.NE.AND.EX P0, PT, RZ, UR27, PT, P0 ;  /* 0x0000001bff007c0c */ /* 0x000fd2000bf05300 */
[----:B------:R-:W-:Y:S02]  /*7d50*/  USHF.L.U32 UR19, UR19, 0x7, URZ ;  /* 0x0000000713137899 */ /* 0x000fe4000800063f */
[----:B------:R-:W-:Y:S02]  /*7d60*/  USHF.L.U32 UR18, UR18, 0x6, URZ ;  /* 0x0000000612127899 */ /* 0x000fe4000800063f */
[----:B------:R-:W-:Y:S10]  /*7d70*/  @!P0 BRA `(.L_x_88) ;  /* 0x00000000002c8947 */ /* 0x000ff40003800000 */
[----:B------:R-:W-:-:S04]  /*7d80*/  ISETP.NE.U32.AND P1, PT, RZ, UR22, PT ;  /* 0x00000016ff007c0c */ /* 0x000fc8000bf25070 */
[----:B------:R-:W-:-:S13]  /*7d90*/  ISETP.NE.AND.EX P1, PT, RZ, UR23, PT, P1 ;  /* 0x00000017ff007c0c */ /* 0x000fda000bf25310 */
[----:B------:R-:W-:Y:S05]  /*7da0*/  @!P1 BRA `(.L_x_89) ;  /* 0x0000000000189947 */ /* 0x000fea0003800000 */
[----:B------:R-:W2:Y:S01]  /*7db0*/  LDC.64 R4, c[0x0][0x588] ;  /* 0x00016200ff047b82 */ /* 0x000ea20000000a00 */
[----:B-1---5:R-:W-:-:S04]  /*7dc0*/  IMAD R3, R6, UR26, RZ ;  /* 0x0000001a06037c24 */ /* 0x022fc8000f8e02ff */
[----:B--2---:R-:W-:-:S05]  /*7dd0*/  IMAD.WIDE R4, R3, 0x4, R4 ;  /* 0x0000000403047825 */ /* 0x004fca00078e0204 */
[----:B------:R3:W5:Y:S01]  /*7de0*/  LDG.E R3, desc[UR52][R4.64] ;  /* 0x0000003404037981 */ /* 0x000762000c1e1900 */
[----:B------:R-:W-:Y:S01]  /*7df0*/  IMAD.MOV.U32 R0, RZ, RZ, 0x1 ;  /* 0x00000001ff007424 */ /* 0x000fe200078e00ff */
[----:B------:R-:W-:Y:S06]  /*7e00*/  BRA `(.L_x_88) ;  /* 0x0000000000087947 */ /* 0x000fec0003800000 */
.L_x_89:
[----:B-1---5:R-:W2:Y:S01]  /*7e10*/  LDC R3, c[0x0][0x580] ;  /* 0x00016000ff037b82 */ /* 0x022ea20000000800 */
[----:B------:R-:W-:-:S07]  /*7e20*/  IMAD.MOV.U32 R0, RZ, RZ, 0x1 ;  /* 0x00000001ff007424 */ /* 0x000fce00078e00ff */
.L_x_88:
[----:B------:R-:W-:Y:S05]  /*7e30*/  @!P0 BRA `(.L_x_90) ;  /* 0x00000000001c8947 */ /* 0x000fea0003800000 */
[----:B------:R-:W-:-:S13]  /*7e40*/  LOP3.LUT P2, RZ, R0, 0xff, RZ, 0xc0, !PT ;  /* 0x000000ff00ff7812 */ /* 0x000fda000784c0ff */
[----:B---3--:R-:W3:Y:S02]  /*7e50*/  @!P2 LDC.64 R4, c[0x0][0x588] ;  /* 0x00016200ff04ab82 */ /* 0x008ee40000000a00 */
[----:B---3--:R-:W-:-:S04]  /*7e60*/  @!P2 ISETP.NE.U32.AND P0, PT, R4, RZ, PT ;  /* 0x000000ff0400a20c */ /* 0x008fc80003f05070 */
[----:B------:R-:W-:Y:S02]  /*7e70*/  @!P2 ISETP.NE.AND.EX P1, PT, R5, RZ, PT, P0 ;  /* 0x000000ff0500a20c */ /* 0x000fe40003f25300 */
[----:B-12--5:R-:W-:Y:S02]  /*7e80*/  @P2 FSETP.EQ.AND P0, PT, R3, RZ, PT ;  /* 0x000000ff0300220b */ /* 0x026fe40003f02000 */
[----:B------:R-:W-:Y:S01]  /*7e90*/  @!P2 PLOP3.LUT P0, PT, P1, PT, PT, 0x8, 0x0 ;  /* 0x000000000000a81c */ /* 0x000fe20000f0e170 */
[----:B------:R-:W-:-:S12]  /*7ea0*/  BRA `(.L_x_91) ;  /* 0x0000000000047947 */ /* 0x000fd80003800000 */
.L_x_90:
[----:B-12--5:R-:W-:-:S13]  /*7eb0*/  FSETP.EQ.AND P0, PT, R3, RZ, PT ;  /* 0x000000ff0300720b */ /* 0x026fda0003f02000 */
.L_x_91:
[----:B------:R-:W-:Y:S02]  /*7ec0*/  ISETP.NE.AND P2, PT, R10, 0x3, PT ;  /* 0x000000030a00780c */ /* 0x000fe40003f45270 */
[----:B------:R-:W-:-:S04]  /*7ed0*/  ELECT P1, URZ, PT ;  /* 0x00000000003f782f */ /* 0x000fc80003820000 */
[----:B------:R-:W-:-:S07]  /*7ee0*/  PLOP3.LUT P0, PT, P1, P0, PT, 0x20, 0x0 ;  /* 0x000000000000781c */ /* 0x000fce0000f00470 */
[----:B------:R-:W-:Y:S06]  /*7ef0*/  @!P2 BRA `(.L_x_92) ;  /* 0x000000000004a947 */ /* 0x000fec0003800000 */
[----:B------:R-:W-:Y:S01]  /*7f00*/  BPT.TRAP 0x1 ;  /* 0x000000040000795c */ /* 0x000fe20000300000 */
.L_x_92:
[----:B------:R-:W1:Y:S01]  /*7f10*/  S2UR UR42, SR_CgaCtaId ;  /* 0x00000000002a79c3 */ /* 0x000e620000008800 */
[----:B------:R-:W-:Y:S01]  /*7f20*/  UMOV UR5, 0x400 ;  /* 0x0000040000057882 */ /* 0x000fe20000000000 */
[----:B---3--:R-:W-:Y:S01]  /*7f30*/  SHF.L.U32 R4, R8, 0x1f, RZ ;  /* 0x0000001f08047819 */ /* 0x008fe200000006ff */
[----:B-1----:R-:W-:-:S04]  /*7f40*/  ULEA UR6, UR42, UR5, 0x18 ;  /* 0x000000052a067291 */ /* 0x002fc8000f8ec03f */
[----:B------:R-:W-:-:S09]  /*7f50*/  ULEA UR5, UR4, UR6, 0x3 ;  /* 0x0000000604057291 */ /* 0x000fd2000f8e183f */
[----:B------:R-:W1:Y:S02]  /*7f60*/  SYNCS.PHASECHK.TRANS64.TRYWAIT P1, [UR5+0x98], R4 ;  /* 0x00009804ff0075a7 */ /* 0x000e640008020145 */
[----:B-1----:R-:W-:Y:S05]  /*7f70*/  @!P1 BRA `(.L_x_93) ;  /* 0x0000002000009947 */ /* 0x002fea0003800000 */
.L_x_139:
[----:B------:R-:W-:Y:S04]  /*7f80*/  BSSY B0, `(.L_x_94) ;  /* 0x000000f000007945 */ /* 0x000fe80003800000 */
[----:B------:R-:W-:Y:S05]  /*7f90*/  @!P0 BRA `(.L_x_95) ;  /* 0x0000000000348947 */ /* 0x000fea0003800000 */
[----:B------:R-:W-:Y:S01]  /*7fa0*/  ULEA UR16, UR4, UR6, 0xd ;  /* 0x0000000604107291 */ /* 0x000fe2000f8e683f */
[----:B------:R-:W-:Y:S01]  /*7fb0*/  R2UR UR20, R6 ;  /* 0x00000000061472ca */ /* 0x000fe200000e0000 */
[----:B------:R-:W-:Y:S02]  /*7fc0*/  UIADD3 UR8, UP0, UR14, 0x3f0, URZ ;  /* 0x000003f00e087890 */ /* 0x000fe4000ff1e03f */
[----:B------:R-:W-:Y:S02]  /*7fd0*/  UIADD3 UR17, UR5, 0x80, URZ ;  /* 0x0000008005117890 */ /* 0x000fe4000fffe03f */
[----:B------:R-:W-:Y:S02]  /*7fe0*/  UIADD3 UR16, UR16, 0x200, URZ ;  /* 0x0000020010107890 */ /* 0x000fe4000fffe03f */
[----:B------:R-:W-:Y:S01]  /*7ff0*/  UIADD3.X UR9, URZ, UR15, URZ, UP0, !UPT ;  /* 0x0000000f3f097290 */ /* 0x000fe200087fe43f */
[----:B------:R-:W-:Y:S01]  /*8000*/  UMOV UR10, 0x0 ;  /* 0x00000000000a7882 */ /* 0x000fe20000000000 */
[----:B------:R-:W-:-:S07]  /*8010*/  UMOV UR11, 0x10000000 ;  /* 0x10000000000b7882 */ /* 0x000fce0000000000 */
[----:B------:R2:W-:Y:S02]  /*8020*/  UTMALDG.3D [UR16], [UR8], desc[UR10] ;  /* 0x00000a10080075b4 */ /* 0x0005e40008011000 */
[----:B--2---:R-:W-:Y:S05]  /*8030*/  @!P2 BRA `(.L_x_96) ;  /* 0x000000000004a947 */ /* 0x004fea0003800000 */
[----:B------:R-:W-:Y:S01]  /*8040*/  BPT.TRAP 0x1 ;  /* 0x000000040000795c */ /* 0x000fe20000300000 */
.L_x_96:
[----:B-1----:R-:W1:Y:S02]  /*8050*/  LDC R4, c[0x0][0x800] ;  /* 0x00020000ff047b82 */ /* 0x002e640000000800 */
[----:B-1----:R2:W-:Y:S02]  /*8060*/  SYNCS.ARRIVE.TRANS64.RED.A0TR RZ, [UR5+0x80], R4 ;  /* 0x00008004ffff79a7 */ /* 0x0025e40008300405 */
.L_x_95:
[----:B------:R-:W-:Y:S05]  /*8070*/  BSYNC B0 ;  /* 0x0000000000007941 */ /* 0x000fea0003800000 */
.L_x_94:
[----:B------:R-:W-:Y:S05]  /*8080*/  @!P2 BRA `(.L_x_97) ;  /* 0x000000000004a947 */ /* 0x000fea0003800000 */
[----:B------:R-:W-:Y:S01]  /*8090*/  BPT.TRAP 0x1 ;  /* 0x000000040000795c */ /* 0x000fe20000300000 */
.L_x_97:
[----:B------:R-:W-:Y:S02]  /*80a0*/  UIADD3 UR5, UR5, 0x80, URZ ;  /* 0x0000008005057890 */ /* 0x000fe4000fffe03f */
[----:B------:R-:W-:Y:S02]  /*80b0*/  UIADD3 UR4, UR4, 0x1, URZ ;  /* 0x0000000104047890 */ /* 0x000fe4000fffe03f */
[----:B------:R-:W-:Y:S02]  /*80c0*/  UPRMT UR5, UR42, 0x654, UR5 ;  /* 0x000006542a057896 */ /* 0x000fe40008000005 */
[----:B------:R-:W-:-:S04]  /*80d0*/  UISETP.NE.AND UP0, UPT, UR4, 0x3, UPT ;  /* 0x000000030400788c */ /* 0x000fc8000bf05270 */
[----:B------:R-:W-:-:S03]  /*80e0*/  USEL UR7, URZ, 0x1, UP0 ;  /* 0x000000013f077887 */ /* 0x000fc60008000000 */
[----:B------:R-:W-:Y:S01]  /*80f0*/  SYNCS.ARRIVE.TRANS64.RED.A1T0 RZ, [UR5], RZ ;  /* 0x000000ffffff79a7 */ /* 0x000fe20008100405 */
[----:B------:R-:W-:Y:S02]  /*8100*/  USEL UR5, UR4, URZ, UP0 ;  /* 0x0000003f04057287 */ /* 0x000fe40008000000 */
[----:B------:R-:W-:Y:S01]  /*8110*/  LOP3.LUT R8, R8, UR7, RZ, 0x3c, !PT ;  /* 0x0000000708087c12 */ /* 0x000fe2000f8e3cff */
[----:B------:R-:W-:Y:S09]  /*8120*/  @!P2 BRA `(.L_x_98) ;  /* 0x000000000004a947 */ /* 0x000ff20003800000 */
[----:B------:R-:W-:Y:S01]  /*8130*/  BPT.TRAP 0x1 ;  /* 0x000000040000795c */ /* 0x000fe20000300000 */
.L_x_98:
[----:B------:R-:W-:Y:S01]  /*8140*/  ULEA UR4, UR5, UR6, 0x3 ;  /* 0x0000000605047291 */ /* 0x000fe2000f8e183f */
[----:B-12---:R-:W-:-:S08]  /*8150*/  SHF.L.U32 R4, R8, 0x1f, RZ ;  /* 0x0000001f08047819 */ /* 0x006fd000000006ff */
[----:B------:R-:W1:Y:S02]  /*8160*/  SYNCS.PHASECHK.TRANS64.TRYWAIT P1, [UR4+0x98], R4 ;  /* 0x00009804ff0075a7 */ /* 0x000e640008020144 */
[----:B-1----:R-:W-:Y:S05]  /*8170*/  @!P1 BRA `(.L_x_99) ;  /* 0x0000001c00989947 */ /* 0x002fea0003800000 */
.L_x_140:
[----:B------:R-:W-:Y:S04]  /*8180*/  BSSY B0, `(.L_x_100) ;  /* 0x0000011000007945 */ /* 0x000fe80003800000 */
[----:B------:R-:W-:Y:S05]  /*8190*/  @!P0 BRA `(.L_x_101) ;  /* 0x00000000003c8947 */ /* 0x000fea0003800000 */
[----:B------:R-:W-:Y:S01]  /*81a0*/  ULEA UR8, UR5, UR6, 0xd ;  /* 0x0000000605087291 */ /* 0x000fe2000f8e683f */
[----:B------:R-:W-:Y:S01]  /*81b0*/  R2UR UR12, R6 ;  /* 0x00000000060c72ca */ /* 0x000fe200000e0000 */
[----:B------:R-:W-:Y:S02]  /*81c0*/  UIADD3 UR16, UP0, UR14, 0x3f0, URZ ;  /* 0x000003f00e107890 */ /* 0x000fe4000ff1e03f */
[----:B------:R-:W-:Y:S02]  /*81d0*/  UIADD3 UR10, UR18, 0x20, URZ ;  /* 0x00000020120a7890 */ /* 0x000fe4000fffe03f */
[----:B------:R-:W-:Y:S02]  /*81e0*/  UIADD3 UR9, UR4, 0x80, URZ ;  /* 0x0000008004097890 */ /* 0x000fe4000fffe03f */
[----:B------:R-:W-:Y:S02]  /*81f0*/  UIADD3 UR8, UR8, 0x200, URZ ;  /* 0x0000020008087890 */ /* 0x000fe4000fffe03f */
[----:B------:R-:W-:Y:S01]  /*8200*/  UIADD3.X UR17, URZ, UR15, URZ, UP0, !UPT ;  /* 0x0000000f3f117290 */ /* 0x000fe200087fe43f */
[----:B------:R-:W-:Y:S01]  /*8210*/  UMOV UR20, 0x0 ;  /* 0x0000000000147882 */ /* 0x000fe20000000000 */
[----:B------:R-:W-:Y:S01]  /*8220*/  UMOV UR21, 0x10000000 ;  /* 0x1000000000157882 */ /* 0x000fe20000000000 */
[----:B------:R-:W-:-:S06]  /*8230*/  UMOV UR11, UR19 ;  /* 0x00000013000b7c82 */ /* 0x000fcc0008000000 */
[----:B------:R2:W-:Y:S02]  /*8240*/  UTMALDG.3D [UR8], [UR16], desc[UR20] ;  /* 0x00001408100075b4 */ /* 0x0005e40008011000 */
[----:B--2---:R-:W-:Y:S05]  /*8250*/  @!P2 BRA `(.L_x_102) ;  /* 0x000000000004a947 */ /* 0x004fea0003800000 */
[----:B------:R-:W-:Y:S01]  /*8260*/  BPT.TRAP 0x1 ;  /* 0x000000040000795c */ /* 0x000fe20000300000 */
.L_x_102:
[----:B-1----:R-:W1:Y:S02]  /*8270*/  LDC R4, c[0x0][0x800] ;  /* 0x00020000ff047b82 */ /* 0x002e640000000800 */
[----:B-1----:R2:W-:Y:S02]  /*8280*/  SYNCS.ARRIVE.TRANS64.RED.A0TR RZ, [UR4+0x80], R4 ;  /* 0x00008004ffff79a7 */ /* 0x0025e40008300404 */
.L_x_101:
[----:B------:R-:W-:Y:S05]  /*8290*/  BSYNC B0 ;  /* 0x0000000000007941 */ /* 0x000fea0003800000 */
.L_x_100:
[----:B------:R-:W-:Y:S05]  /*82a0*/  @!P2 BRA `(.L_x_103) ;  /* 0x000000000004a947 */ /* 0x000fea0003800000 */
[----:B------:R-:W-:Y:S01]  /*82b0*/  BPT.TRAP 0x1 ;  /* 0x000000040000795c */ /* 0x000fe20000300000 */
.L_x_103:
[----:B------:R-:W-:Y:S01]  /*82c0*/  UIADD3 UR4, UR4, 0x80, URZ ;  /* 0x0000008004047890 */ /* 0x000fe2000fffe03f */
[----:B------:R-:W-:Y:S01]  /*82d0*/  IADD3 R16, P0, R16, UR36, RZ ;  /* 0x0000002410107c10 */ /* 0x000fe2000ff1e0ff */
[----:B------:R-:W-:Y:S01]  /*82e0*/  IMAD.MOV.U32 R13, RZ, RZ, -0x1 ;  /* 0xffffffffff0d7424 */ /* 0x000fe200078e00ff */
[----:B-12---:R-:W-:Y:S01]  /*82f0*/  PRMT R4, RZ, 0x7610, R4 ;  /* 0x00007610ff047816 */ /* 0x006fe20000000004 */
[----:B------:R-:W-:Y:S01]  /*8300*/  UPRMT UR4, UR42, 0x654, UR4 ;  /* 0x000006542a047896 */ /* 0x000fe20008000004 */
[----:B------:R-:W-:Y:S01]  /*8310*/  IADD3.X R17, R17, UR41, RZ, P0, !PT ;  /* 0x0000002911117c10 */ /* 0x000fe200087fe4ff */
[----:B------:R-:W-:Y:S01]  /*8320*/  IMAD.MOV.U32 R7, RZ, RZ, -0x1 ;  /* 0xffffffffff077424 */ /* 0x000fe200078e00ff */
[----:B------:R-:W-:Y:S01]  /*8330*/  ISETP.GE.U32.AND P0, PT, R16, UR24, PT ;  /* 0x0000001810007c0c */ /* 0x000fe2000bf06070 */
[----:B------:R-:W-:-:S03]  /*8340*/  IMAD.MOV.U32 R6, RZ, RZ, -0x1 ;  /* 0xffffffffff067424 */ /* 0x000fc600078e00ff */
[----:B------:R-:W-:Y:S02]  /*8350*/  ISETP.GE.U32.AND.EX P0, PT, R17, UR25, PT, P0 ;  /* 0x0000001911007c0c */ /* 0x000fe4000bf06100 */
[----:B------:R-:W-:Y:S01]  /*8360*/  SYNCS.ARRIVE.TRANS64.RED.A1T0 RZ, [UR4], RZ ;  /* 0x000000ffffff79a7 */ /* 0x000fe20008100404 */
[----:B------:R-:W-:-:S04]  /*8370*/  UIADD3 UR4, UR5, 0x1, URZ ;  /* 0x0000000105047890 */ /* 0x000fc8000fffe03f */
[----:B------:R-:W-:-:S04]  /*8380*/  UISETP.NE.AND UP0, UPT, UR4, 0x3, UPT ;  /* 0x000000030400788c */ /* 0x000fc8000bf05270 */
[----:B------:R-:W-:Y:S02]  /*8390*/  USEL UR5, URZ, 0x1, UP0 ;  /* 0x000000013f057887 */ /* 0x000fe40008000000 */
[----:B------:R-:W-:-:S04]  /*83a0*/  USEL UR4, UR4, URZ, UP0 ;  /* 0x0000003f04047287 */ /* 0x000fc80008000000 */
[----:B------:R-:W-:Y:S01]  /*83b0*/  LOP3.LUT R8, R8, UR5, RZ, 0x3c, !PT ;  /* 0x0000000508087c12 */ /* 0x000fe2000f8e3cff */
[----:B------:R-:W-:Y:S07]  /*83c0*/  @P0 BRA `(.L_x_104) ;  /* 0x0000000400580947 */ /* 0x000fee0003800000 */
[----:B------:R-:W1:Y:S01]  /*83d0*/  S2R R13, SR_CTAID.X ;  /* 0x00000000000d7919 */ /* 0x000e620000002500 */
[----:B------:R-:W2:Y:S01]  /*83e0*/  LDC.64 R14, c[0x0][0x8d0] ;  /* 0x00023400ff0e7b82 */ /* 0x000ea20000000a00 */
[----:B------:R-:W-:Y:S01]  /*83f0*/  ULDC UR5, c[0x0][0x150] ;  /* 0x0000540000057ab9 */ /* 0x000fe20000000800 */
[----:B------:R-:W-:Y:S01]  /*8400*/  IMAD.MOV.U32 R22, RZ, RZ, R17 ;  /* 0x000000ffff167224 */ /* 0x000fe200078e0011 */
[----:B------:R-:W3:Y:S05]  /*8410*/  S2R R20, SR_CTAID.Y ;  /* 0x0000000000147919 */ /* 0x000eea0000002600 */
[----:B------:R-:W4:Y:S08]  /*8420*/  LDC R6, c[0x0][0x144] ;  /* 0x00005100ff067b82 */ /* 0x000f300000000800 */
[----:B------:R-:W4:Y:S01]  /*8430*/  LDC R21, c[0x0][0x8d8] ;  /* 0x00023600ff157b82 */ /* 0x000f220000000800 */
[----:B--2---:R-:W-:-:S04]  /*8440*/  ISETP.NE.U32.AND P0, PT, R14, RZ, PT ;  /* 0x000000ff0e00720c */ /* 0x004fc80003f05070 */
[----:B------:R-:W-:Y:S02]  /*8450*/  ISETP.NE.AND.EX P0, PT, R15, RZ, PT, P0 ;  /* 0x000000ff0f00720c */ /* 0x000fe40003f05300 */
[----:B-1----:R-:W-:Y:S02]  /*8460*/  I2FP.F32.U32 R4, R13 ;  /* 0x0000000d00047245 */ /* 0x002fe40000201000 */
[----:B---3--:R-:W-:-:S03]  /*8470*/  I2FP.F32.U32 R18, R20 ;  /* 0x0000001400127245 */ /* 0x008fc60000201000 */
[----:B------:R-:W-:-:S06]  /*8480*/  FMUL R4, R4, UR5 ;  /* 0x0000000504047c20 */ /* 0x000fcc0008400000 */
[----:B------:R-:W1:Y:S02]  /*8490*/  F2I.U32.TRUNC.NTZ R4, R4 ;  /* 0x0000000400047305 */ /* 0x000e64000020f000 */
[----:B-1----:R-:W-:-:S04]  /*84a0*/  IMAD.MOV R5, RZ, RZ, -R4 ;  /* 0x000000ffff057224 */ /* 0x002fc800078e0a04 */
[----:B----4-:R-:W-:Y:S02]  /*84b0*/  IMAD R13, R6, R5, R13 ;  /* 0x00000005060d7224 */ /* 0x010fe400078e020d */
[----:B------:R-:W-:Y:S01]  /*84c0*/  IMAD.MOV.U32 R6, RZ, RZ, R16 ;  /* 0x000000ffff067224 */ /* 0x000fe200078e0010 */
[----:B------:R-:W-:Y:S06]  /*84d0*/  @!P0 BRA `(.L_x_105) ;  /* 0x0000000000308947 */ /* 0x000fec0003800000 */
[----:B------:R-:W1:Y:S02]  /*84e0*/  LDC R5, c[0x0][0x8dc] ;  /* 0x00023700ff057b82 */ /* 0x000e640000000800 */
[----:B-1----:R-:W-:-:S04]  /*84f0*/  IADD3 R5, P0, R16, R5, RZ ;  /* 0x0000000510057210 */ /* 0x002fc80007f1e0ff */
[----:B------:R-:W-:-:S05]  /*8500*/  IADD3.X R23, RZ, R17, RZ, P0, !PT ;  /* 0x00000011ff177210 */ /* 0x000fca00007fe4ff */
[----:B------:R-:W-:-:S04]  /*8510*/  IMAD.WIDE.U32 R6, R23, R14, RZ ;  /* 0x0000000e17067225 */ /* 0x000fc800078e00ff */
[----:B------:R-:W-:-:S04]  /*8520*/  IMAD.WIDE.U32 R6, P0, R5, R15, R6 ;  /* 0x0000000f05067225 */ /* 0x000fc80007800006 */
[----:B------:R-:W-:-:S04]  /*8530*/  IMAD.WIDE.U32 R4, R5, R14, RZ ;  /* 0x0000000e05047225 */ /* 0x000fc800078e00ff */
[----:B------:R-:W-:Y:S01]  /*8540*/  IMAD.MOV.U32 R4, RZ, RZ, R7 ;  /* 0x000000ffff047224 */ /* 0x000fe200078e0007 */
[----:B------:R-:W-:Y:S01]  /*8550*/  IADD3 RZ, P1, R5, R6, RZ ;  /* 0x0000000605ff7210 */ /* 0x000fe20007f3e0ff */
[----:B------:R-:W-:-:S04]  /*8560*/  IMAD.X R5, RZ, RZ, RZ, P0 ;  /* 0x000000ffff057224 */ /* 0x000fc800000e06ff */
[----:B------:R-:W-:-:S04]  /*8570*/  IMAD.WIDE.U32.X R4, R23, R15, R4, P1 ;  /* 0x0000000f17047225 */ /* 0x000fc800008e0404 */
[----:B------:R-:W-:Y:S02]  /*8580*/  IMAD.MOV.U32 R6, RZ, RZ, R4 ;  /* 0x000000ffff067224 */ /* 0x000fe400078e0004 */
[----:B------:R-:W-:-:S07]  /*8590*/  IMAD.MOV.U32 R22, RZ, RZ, R5 ;  /* 0x000000ffff167224 */ /* 0x000fce00078e0005 */
.L_x_105:
[----:B------:R-:W-:Y:S01]  /*85a0*/  ULDC UR5, c[0x0][0x154] ;  /* 0x0000550000057ab9 */ /* 0x000fe20000000800 */
[----:B------:R-:W1:Y:S01]  /*85b0*/  LDC R7, c[0x0][0x148] ;  /* 0x00005200ff077b82 */ /* 0x000e620000000800 */
[----:B------:R-:W-:Y:S01]  /*85c0*/  FMUL R14, R18, UR5 ;  /* 0x00000005120e7c20 */ /* 0x000fe20008400000 */
[----:B------:R-:W-:Y:S02]  /*85d0*/  ISETP.NE.AND P2, PT, R2, 0x1, PT ;  /* 0x000000010200780c */ /* 0x000fe40003f45270 */
[-CC-:B------:R-:W-:Y:S02]  /*85e0*/  SHF.R.U64 R18, R6, R21.reuse, R22.reuse ;  /* 0x0000001506127219 */ /* 0x180fe40000001216 */
[----:B------:R-:W-:Y:S01]  /*85f0*/  SHF.R.U32.HI R21, RZ, R21, R22 ;  /* 0x00000015ff157219 */ /* 0x000fe20000011616 */
[----:B------:R-:W2:Y:S01]  /*8600*/  F2I.U32.TRUNC.NTZ R14, R14 ;  /* 0x0000000e000e7305 */ /* 0x000ea2000020f000 */
[----:B------:R-:W3:Y:S01]  /*8610*/  LDC.64 R4, c[0x0][0x8c8] ;  /* 0x00023200ff047b82 */ /* 0x000ee20000000a00 */
[----:B------:R-:W-:-:S05]  /*8620*/  IADD3 R23, P0, RZ, -R18, RZ ;  /* 0x80000012ff177210 */ /* 0x000fca0007f1e0ff */
[----:B------:R-:W-:Y:S02]  /*8630*/  IMAD.X R21, RZ, RZ, ~R21, P0 ;  /* 0x000000ffff157224 */ /* 0x000fe400000e0e15 */
[----:B------:R-:W4:Y:S01]  /*8640*/  LDC R22, c[0x0][0x8c0] ;  /* 0x00023000ff167b82 */ /* 0x000f220000000800 */
[----:B--2---:R-:W-:-:S07]  /*8650*/  IMAD.MOV R15, RZ, RZ, -R14 ;  /* 0x000000ffff0f7224 */ /* 0x004fce00078e0a0e */
[----:B------:R-:W2:Y:S01]  /*8660*/  LDC R27, c[0x0][0x900] ;  /* 0x00024000ff1b7b82 */ /* 0x000ea20000000800 */
[----:B-1----:R-:W-:-:S07]  /*8670*/  @P2 IMAD R13, R7, R15, R20 ;  /* 0x0000000f070d2224 */ /* 0x002fce00078e0214 */
[----:B------:R-:W1:Y:S01]  /*8680*/  LDC.64 R14, c[0x0][0x8e8] ;  /* 0x00023a00ff0e7b82 */ /* 0x000e620000000a00 */
[----:B---3--:R-:W-:-:S04]  /*8690*/  IMAD R6, R21, R4, RZ ;  /* 0x0000000415067224 */ /* 0x008fc800078e02ff */
[C---:B------:R-:W-:Y:S02]  /*86a0*/  IMAD R7, R23.reuse, R5, R6 ;  /* 0x0000000517077224 */ /* 0x040fe400078e0206 */
[----:B------:R-:W-:Y:S01]  /*86b0*/  IMAD.WIDE.U32 R4, R23, R4, R16 ;  /* 0x0000000417047225 */ /* 0x000fe200078e0010 */
[----:B------:R-:W3:Y:S03]  /*86c0*/  LDC R6, c[0x0][0x8b0] ;  /* 0x00022c00ff067b82 */ /* 0x000ee60000000800 */
[----:B------:R-:W-:-:S05]  /*86d0*/  IMAD.IADD R5, R5, 0x1, R7 ;  /* 0x0000000105057824 */ /* 0x000fca00078e0207 */
[-CC-:B----4-:R-:W-:Y:S01]  /*86e0*/  SHF.R.U64 R26, R4, R22.reuse, R5.reuse ;  /* 0x00000016041a7219 */ /* 0x190fe20000001205 */
[----:B------:R-:W4:Y:S01]  /*86f0*/  LDC R25, c[0x0][0x8f0] ;  /* 0x00023c00ff197b82 */ /* 0x000f220000000800 */
[----:B------:R-:W-:Y:S02]  /*8700*/  SHF.R.U32.HI R5, RZ, R22, R5 ;  /* 0x00000016ff057219 */ /* 0x000fe40000011605 */
[----:B-1----:R-:W-:-:S05]  /*8710*/  ISETP.NE.U32.AND P0, PT, R14, RZ, PT ;  /* 0x000000ff0e00720c */ /* 0x002fca0003f05070 */
[----:B------:R-:W1:Y:S01]  /*8720*/  LDC R24, c[0x0][0x8e0] ;  /* 0x00023800ff187b82 */ /* 0x000e620000000800 */
[----:B------:R-:W-:Y:S02]  /*8730*/  ISETP.NE.AND.EX P0, PT, R15, RZ, PT, P0 ;  /* 0x000000ff0f00720c */ /* 0x000fe40003f05300 */
[----:B---3--:R-:W-:-:S05]  /*8740*/  SHF.R.U64 R23, R26, R6, R5 ;  /* 0x000000061a177219 */ /* 0x008fca0000001205 */
[----:B------:R-:W3:Y:S01]  /*8750*/  LDC R22, c[0x0][0x8b8] ;  /* 0x00022e00ff167b82 */ /* 0x000ee20000000800 */
[----:B------:R-:W-:-:S04]  /*8760*/  SHF.R.U32.HI R4, RZ, R6, R5 ;  /* 0x00000006ff047219 */ /* 0x000fc80000011605 */
[-CC-:B--2---:R-:W-:Y:S02]  /*8770*/  SHF.R.U64 R21, R23, R27.reuse, R4.reuse ;  /* 0x0000001b17157219 */ /* 0x184fe40000001204 */
[----:B------:R-:W-:Y:S01]  /*8780*/  SHF.R.U32.HI R27, RZ, R27, R4 ;  /* 0x0000001bff1b7219 */ /* 0x000fe20000011604 */
[----:B------:R-:W2:Y:S02]  /*8790*/  LDC R20, c[0x0][0x8a8] ;  /* 0x00022a00ff147b82 */ /* 0x000ea40000000800 */
[----:B------:R-:W-:Y:S02]  /*87a0*/  IMAD.MOV.U32 R4, RZ, RZ, R21 ;  /* 0x000000ffff047224 */ /* 0x000fe400078e0015 */
[----:B------:R-:W-:Y:S01]  /*87b0*/  IMAD.MOV.U32 R5, RZ, RZ, R27 ;  /* 0x000000ffff057224 */ /* 0x000fe200078e001b */
[----:B----4-:R-:W-:Y:S06]  /*87c0*/  @!P0 BRA `(.L_x_106) ;  /* 0x0000000000288947 */ /* 0x010fec0003800000 */
[----:B------:R-:W4:Y:S02]  /*87d0*/  LDC R4, c[0x0][0x8f4] ;  /* 0x00023d00ff047b82 */ /* 0x000f240000000800 */
[----:B----4-:R-:W-:-:S05]  /*87e0*/  IADD3 R5, P0, R21, R4, RZ ;  /* 0x0000000415057210 */ /* 0x010fca0007f1e0ff */
[----:B------:R-:W-:-:S04]  /*87f0*/  IMAD.X R27, RZ, RZ, R27, P0 ;  /* 0x000000ffff1b7224 */ /* 0x000fc800000e061b */
[----:B------:R-:W-:-:S04]  /*8800*/  IMAD.WIDE.U32 R6, R27, R14, RZ ;  /* 0x0000000e1b067225 */ /* 0x000fc800078e00ff */
[----:B------:R-:W-:-:S04]  /*8810*/  IMAD.WIDE.U32 R6, P0, R5, R15, R6 ;  /* 0x0000000f05067225 */ /* 0x000fc80007800006 */
[----:B------:R-:W-:-:S04]  /*8820*/  IMAD.WIDE.U32 R4, R5, R14, RZ ;  /* 0x0000000e05047225 */ /* 0x000fc800078e00ff */
[----:B------:R-:W-:Y:S01]  /*8830*/  IMAD.MOV.U32 R4, RZ, RZ, R7 ;  /* 0x000000ffff047224 */ /* 0x000fe200078e0007 */
[----:B------:R-:W-:Y:S01]  /*8840*/  IADD3 RZ, P1, R5, R6, RZ ;  /* 0x0000000605ff7210 */ /* 0x000fe20007f3e0ff */
[----:B------:R-:W-:-:S04]  /*8850*/  IMAD.X R5, RZ, RZ, RZ, P0 ;  /* 0x000000ffff057224 */ /* 0x000fc800000e06ff */
[----:B------:R-:W-:-:S08]  /*8860*/  IMAD.WIDE.U32.X R4, R27, R15, R4, P1 ;  /* 0x0000000f1b047225 */ /* 0x000fd000008e0404 */
.L_x_106:
[----:B------:R-:W-:Y:S01]  /*8870*/  SHF.R.U64 R25, R4, R25, R5 ;  /* 0x0000001904197219 */ /* 0x000fe20000001205 */
[----:B------:R-:W-:Y:S01]  /*8880*/  IMAD.MOV.U32 R6, RZ, RZ, R18 ;  /* 0x000000ffff067224 */ /* 0x000fe200078e0012 */
[----:B------:R-:W-:Y:S02]  /*8890*/  LOP3.LUT R4, R23, R12, RZ, 0xc0, !PT ;  /* 0x0000000c17047212 */ /* 0x000fe400078ec0ff */
[----:B------:R-:W-:Y:S01]  /*88a0*/  LOP3.LUT R26, R26, R11, RZ, 0xc0, !PT ;  /* 0x0000000b1a1a7212 */ /* 0x000fe200078ec0ff */
[----:B------:R-:W-:Y:S02]  /*88b0*/  IMAD.MOV R5, RZ, RZ, -R25 ;  /* 0x000000ffff057224 */ /* 0x000fe400078e0a19 */
[----:B------:R-:W-:Y:S02]  /*88c0*/  IMAD R4, R9, R25, R4 ;  /* 0x0000001909047224 */ /* 0x000fe400078e0204 */
[----:B-1----:R-:W-:Y:S02]  /*88d0*/  IMAD R21, R5, R24, R21 ;  /* 0x0000001805157224 */ /* 0x002fe400078e0215 */
[----:B---3--:R-:W-:-:S02]  /*88e0*/  IMAD R13, R4, R22, R13 ;  /* 0x00000016040d7224 */ /* 0x008fc400078e020d */
[----:B--2---:R-:W-:Y:S02]  /*88f0*/  IMAD R20, R21, R20, R26 ;  /* 0x0000001415147224 */ /* 0x004fe400078e021a */
[----:B------:R-:W-:-:S03]  /*8900*/  IMAD.MOV.U32 R4, RZ, RZ, 0x1 ;  /* 0x00000001ff047424 */ /* 0x000fc600078e00ff */
[----:B------:R-:W-:Y:S02]  /*8910*/  SEL R7, R20, R13, !P2 ;  /* 0x0000000d14077207 */ /* 0x000fe40005000000 */
[----:B------:R-:W-:-:S07]  /*8920*/  SEL R13, R13, R20, !P2 ;  /* 0x000000140d0d7207 */ /* 0x000fce0005000000 */
.L_x_104:
[----:B------:R-:W-:-:S13]  /*8930*/  LOP3.LUT P0, RZ, R4, 0xff, RZ, 0xc0, !PT ;  /* 0x000000ff04ff7812 */ /* 0x000fda000780c0ff */
[----:B------:R-:W-:Y:S05]  /*8940*/  @P0 BRA `(.L_x_107) ;  /* 0xfffffff000f00947 */ /* 0x000fea000383ffff */
.L_x_87:
[----:B------:R-:W-:-:S13]  /*8950*/  ELECT P0, URZ, PT ;  /* 0x00000000003f782f */ /* 0x000fda0003800000 */
[----:B------:R-:W-:Y:S05]  /*8960*/  @!P0 BRA `(.L_x_11) ;  /* 0x0000001400108947 */ /* 0x000fea0003800000 */
[----:B------:R-:W-:-:S04]  /*8970*/  LOP3.LUT R19, R19, 0x2, RZ, 0xfc, !PT ;  /* 0x0000000213137812 */ /* 0x000fc800078efcff */
[----:B------:R-:W-:-:S13]  /*8980*/  ISETP.NE.AND P1, PT, R19, 0x3, PT ;  /* 0x000000031300780c */ /* 0x000fda0003f25270 */
[----:B------:R-:W-:Y:S05]  /*8990*/  @!P1 BRA `(.L_x_108) ;  /* 0x0000000000049947 */ /* 0x000fea0003800000 */
[----:B------:R-:W-:Y:S01]  /*89a0*/  BPT.TRAP 0x1 ;  /* 0x000000040000795c */ /* 0x000fe20000300000 */
.L_x_108:
[----:B------:R-:W-:Y:S01]  /*89b0*/  IMAD.U32 R7, RZ, RZ, UR42 ;  /* 0x0000002aff077e24 */ /* 0x000fe2000f8e00ff */
[----:B------:R-:W-:Y:S01]  /*89c0*/  MOV R0, 0x400 ;  /* 0x0000040000007802 */ /* 0x000fe20000000f00 */
[----:B------:R-:W-:-:S03]  /*89d0*/  IMAD.U32 R2, RZ, RZ, UR4 ;  /* 0x00000004ff027e24 */ /* 0x000fc6000f8e00ff */
[----:B------:R-:W-:Y:S02]  /*89e0*/  LEA R7, R7, R0, 0x18 ;  /* 0x0000000007077211 */ /* 0x000fe400078ec0ff */
[----:B------:R-:W-:-:S03]  /*89f0*/  SHF.L.U32 R0, R8, 0x1f, RZ ;  /* 0x0000001f08007819 */ /* 0x000fc600000006ff */
[----:B-1---5:R-:W-:-:S04]  /*8a00*/  IMAD R3, R2, 0x8, R7 ;  /* 0x0000000802037824 */ /* 0x022fc800078e0207 */
[----:B------:R-:W1:Y:S02]  /*8a10*/  SYNCS.PHASECHK.TRANS64.TRYWAIT P0, [R3+URZ+0x98], R0 ;  /* 0x00009800030075a7 */ /* 0x000e64000800017f */
[----:B-1----:R-:W-:Y:S05]  /*8a20*/  @!P0 BRA `(.L_x_109) ;  /* 0x0000001400848947 */ /* 0x002fea0003800000 */
.L_x_141:
[----:B------:R-:W-:Y:S05]  /*8a30*/  @!P1 BRA `(.L_x_110) ;  /* 0x0000000000049947 */ /* 0x000fea0003800000 */
[----:B------:R-:W-:Y:S01]  /*8a40*/  BPT.TRAP 0x1 ;  /* 0x000000040000795c */ /* 0x000fe20000300000 */
.L_x_110:
[----:B------:R-:W-:-:S04]  /*8a50*/  UIADD3 UR5, UR4, 0x1, URZ ;  /* 0x0000000104057890 */ /* 0x000fc8000fffe03f */
[----:B------:R-:W-:Y:S02]  /*8a60*/  UISETP.NE.AND UP0, UPT, UR5, 0x3, UPT ;  /* 0x000000030500788c */ /* 0x000fe4000bf05270 */
[----:B------:R-:W-:Y:S02]  /*8a70*/  IMAD.U32 R2, RZ, RZ, UR5 ;  /* 0x00000005ff027e24 */ /* 0x000fe4000f8e00ff */
[----:B------:R-:W-:Y:S02]  /*8a80*/  USEL UR5, URZ, 0x1, UP0 ;  /* 0x000000013f057887 */ /* 0x000fe40008000000 */
[----:B------:R-:W-:-:S04]  /*8a90*/  PLOP3.LUT P0, PT, PT, PT, UP0, 0x80, 0x0 ;  /* 0x000000000000781c */ /* 0x000fc80003f0f008 */
[----:B------:R-:W-:Y:S02]  /*8aa0*/  SEL R2, R2, RZ, P0 ;  /* 0x000000ff02027207 */ /* 0x000fe40000000000 */
[----:B-1----:R-:W-:-:S03]  /*8ab0*/  LOP3.LUT R3, R8, UR5, RZ, 0x3c, !PT ;  /* 0x0000000508037c12 */ /* 0x002fc6000f8e3cff */
[----:B--2---:R-:W-:Y:S01]  /*8ac0*/  IMAD R5, R2, 0x8, R7 ;  /* 0x0000000802057824 */ /* 0x004fe200078e0207 */
[----:B------:R-:W-:-:S04]  /*8ad0*/  SHF.L.U32 R0, R3, 0x1f, RZ ;  /* 0x0000001f03007819 */ /* 0x000fc800000006ff */
[----:B------:R-:W1:Y:S02]  /*8ae0*/  SYNCS.PHASECHK.TRANS64.TRYWAIT P0, [R5+URZ+0x98], R0 ;  /* 0x00009800050075a7 */ /* 0x000e64000800017f */
[----:B-1----:R-:W-:Y:S05]  /*8af0*/  @!P0 BRA `(.L_x_111) ;  /* 0x0000001400648947 */ /* 0x002fea0003800000 */
.L_x_142:
[----:B------:R-:W-:Y:S05]  /*8b00*/  @!P1 BRA `(.L_x_112) ;  /* 0x0000000000049947 */ /* 0x000fea0003800000 */
[----:B------:R-:W-:Y:S01]  /*8b10*/  BPT.TRAP 0x1 ;  /* 0x000000040000795c */ /* 0x000fe20000300000 */
.L_x_112:
[----:B-1----:R-:W-:-:S05]  /*8b20*/  VIADD R0, R2, 0x1 ;  /* 0x0000000102007836 */ /* 0x002fca0000000000 */
[----:B------:R-:W-:-:S04]  /*8b30*/  ISETP.NE.AND P0, PT, R0, 0x3, PT ;  /* 0x000000030000780c */ /* 0x000fc80003f05270 */
[----:B------:R-:W-:Y:S02]  /*8b40*/  SEL R2, RZ, 0x1, P0 ;  /* 0x00000001ff027807 */ /* 0x000fe40000000000 */
[----:B------:R-:W-:Y:S02]  /*8b50*/  SEL R0, R0, RZ, P0 ;  /* 0x000000ff00007207 */ /* 0x000fe40000000000 */
[----:B------:R-:W-:-:S03]  /*8b60*/  LOP3.LUT R2, R3, R2, RZ, 0x3c, !PT ;  /* 0x0000000203027212 */ /* 0x000fc600078e3cff */
[----:B------:R-:W-:Y:S01]  /*8b70*/  IMAD R3, R0, 0x8, R7 ;  /* 0x0000000800037824 */ /* 0x000fe200078e0207 */
[----:B------:R-:W-:-:S07]  /*8b80*/  SHF.L.U32 R0, R2, 0x1f, RZ ;  /* 0x0000001f02007819 */ /* 0x000fce00000006ff */
.L_x_113:
[----:B-1----:R1:W2:Y:S02]  /*8b90*/  SYNCS.PHASECHK.TRANS64.TRYWAIT P0, [R3+URZ+0x98], R0 ;  /* 0x00009800030075a7 */ /* 0x0022a4000800017f */
[----:B--2---:R-:W-:Y:S05]  /*8ba0*/  @!P0 NANOSLEEP.SYNCS 0x989680 ;  /* 0x009896800000895d */ /* 0x004fea0003900000 */
[----:B------:R-:W2:Y:S02]  /*8bb0*/  @!P0 SYNCS.PHASECHK.TRANS64 P0, [R3+URZ+0x98], R0 ;  /* 0x00009800030085a7 */ /* 0x000ea4000800007f */
[----:B--2---:R-:W-:Y:S05]  /*8bc0*/  @P0 BRA `(.L_x_11) ;  /* 0x0000001000780947 */ /* 0x004fea0003800000 */
[----:B------:R-:W-:Y:S05]  /*8bd0*/  BRA `(.L_x_113) ;  /* 0xfffffffc00ec7947 */ /* 0x000fea000383ffff */
.L_x_82:
[----:B------:R-:W-:Y:S01]  /*8be0*/  LOP3.LUT P0, RZ, R10, 0xff, RZ, 0xc0, !PT ;  /* 0x000000ff0aff7812 */ /* 0x000fe2000780c0ff */
[----:B------:R-:W-:Y:S02]  /*8bf0*/  IMAD.MOV.U32 R3, RZ, RZ, 0x1 ;  /* 0x00000001ff037424 */ /* 0x000fe400078e00ff */
[----:B------:R-:W-:-:S10]  /*8c00*/  IMAD.MOV.U32 R0, RZ, RZ, RZ ;  /* 0x000000ffff007224 */ /* 0x000fd400078e00ff */
[----:B------:R-:W-:Y:S05]  /*8c10*/  @!P0 BRA `(.L_x_114) ;  /* 0x0000000c00208947 */ /* 0x000fea0003800000 */
[----:B------:R-:W1:Y:S01]  /*8c20*/  LDC R0, c[0x0][0x28c] ;  /* 0x0000a300ff007b82 */ /* 0x000e620000000800 */
[C---:B------:R-:W-:Y:S01]  /*8c30*/  LOP3.LUT P2, RZ, R18.reuse, 0x7f, RZ, 0xc0, !PT ;  /* 0x0000007f12ff7812 */ /* 0x040fe2000784c0ff */
[----:B------:R-:W-:Y:S01]  /*8c40*/  ULDC UR5, c[0x0][0x900] ;  /* 0x0002400000057ab9 */ /* 0x000fe20000000800 */
[----:B------:R-:W-:Y:S01]  /*8c50*/  LOP3.LUT P0, RZ, R18, 0x1f, RZ, 0xc0, !PT ;  /* 0x0000001f12ff7812 */ /* 0x000fe2000780c0ff */
[----:B------:R-:W-:Y:S01]  /*8c60*/  UMOV UR6, 0xffffffff ;  /* 0xffffffff00067882 */ /* 0x000fe20000000000 */
[----:B------:R-:W-:Y:S01]  /*8c70*/  BSSY B0, `(.L_x_114) ;  /* 0x00000c2000007945 */ /* 0x000fe20003800000 */
[----:B------:R-:W-:Y:S01]  /*8c80*/  USHF.L.U32 UR6, UR6, UR5, URZ ;  /* 0x0000000506067299 */ /* 0x000fe2000800063f */
[----:B------:R-:W-:Y:S01]  /*8c90*/  IMAD.MOV.U32 R10, RZ, RZ, 0x1 ;  /* 0x00000001ff0a7424 */ /* 0x000fe200078e00ff */
[----:B------:R-:W-:Y:S01]  /*8ca0*/  LOP3.LUT R18, R22, 0x2, RZ, 0xfc, !PT ;  /* 0x0000000216127812 */ /* 0x000fe200078efcff */
[----:B------:R-:W-:Y:S01]  /*8cb0*/  ULDC UR4, c[0x0][0x8a8] ;  /* 0x00022a0000047ab9 */ /* 0x000fe20000000800 */
[----:B------:R-:W-:Y:S01]  /*8cc0*/  PLOP3.LUT P0, PT, P0, P2, PT, 0x8a, 0x0 ;  /* 0x000000000000781c */ /* 0x000fe20000705172 */
[----:B------:R-:W-:Y:S01]  /*8cd0*/  UMOV UR7, 0x1 ;  /* 0x0000000100077882 */ /* 0x000fe20000000000 */
[----:B------:R-:W-:-:S02]  /*8ce0*/  UIADD3 UR15, UR4, -0x1, URZ ;  /* 0xffffffff040f7890 */ /* 0x000fc4000fffe03f */
[----:B------:R-:W-:Y:S02]  /*8cf0*/  USHF.L.U32 UR17, UR7, UR5, URZ ;  /* 0x0000000507117299 */ /* 0x000fe4000800063f */
[----:B------:R-:W-:Y:S01]  /*8d00*/  ULOP3.LUT UR16, URZ, UR6, URZ, 0x33, !UPT ;  /* 0x000000063f107292 */ /* 0x000fe2000f8e333f */
[----:B------:R-:W-:Y:S01]  /*8d10*/  ULDC.64 UR20, c[0x0][0x198] ;  /* 0x0000660000147ab9 */ /* 0x000fe20000000a00 */
[----:B-1----:R-:W-:-:S05]  /*8d20*/  VIADD R0, R0, 0x3f ;  /* 0x0000003f00007836 */ /* 0x002fca0000000000 */
[----:B------:R-:W-:-:S04]  /*8d30*/  SHF.R.S32.HI R3, RZ, 0x1f, R0 ;  /* 0x0000001fff037819 */ /* 0x000fc80000011400 */
[----:B------:R-:W-:Y:S01]  /*8d40*/  LEA.HI R3, R3, R0, RZ, 0x6 ;  /* 0x0000000003037211 */ /* 0x000fe200078f30ff */
[----:B------:R-:W-:-:S03]  /*8d50*/  IMAD.MOV.U32 R0, RZ, RZ, RZ ;  /* 0x000000ffff007224 */ /* 0x000fc600078e00ff */
[----:B------:R-:W-:Y:S01]  /*8d60*/  SHF.R.S32.HI R11, RZ, 0x6, R3 ;  /* 0x00000006ff0b7819 */ /* 0x000fe20000011403 */
[----:B------:R-:W-:-:S04]  /*8d70*/  IMAD.MOV.U32 R3, RZ, RZ, 0x1 ;  /* 0x00000001ff037424 */ /* 0x000fc800078e00ff */
[----:B------:R-:W-:-:S07]  /*8d80*/  VIADD R12, R11, 0x1 ;  /* 0x000000010b0c7836 */ /* 0x000fce0000000000 */
.L_x_126:
[----:B------:R-:W-:-:S03]  /*8d90*/  UMOV UR4, 0xffffffff ;  /* 0xffffffff00047882 */ /* 0x000fc60000000000 */
[----:B------:R-:W-:Y:S05]  /*8da0*/  BRA.DIV UR4, `(.L_x_115) ;  /* 0x0000001204cc7947 */ /* 0x000fea000b800000 */
[----:B------:R-:W-:-:S13]  /*8db0*/  ELECT P6, URZ, PT ;  /* 0x00000000003f782f */ /* 0x000fda00038c0000 */
.L_x_145:
[----:B------:R-:W1:Y:S01]  /*8dc0*/  LDC R4, c[0x0][0x28c] ;  /* 0x0000a300ff047b82 */ /* 0x000e620000000800 */
[----:B------:R-:W-:Y:S01]  /*8dd0*/  BSSY B1, `(.L_x_116) ;  /* 0x0000037000017945 */ /* 0x000fe20003800000 */
[----:B-1----:R-:W-:-:S13]  /*8de0*/  ISETP.LT.OR P6, PT, R4, 0x1, !P6 ;  /* 0x000000010400780c */ /* 0x002fda00077c1670 */
[----:B------:R-:W-:Y:S05]  /*8df0*/  @P6 BRA `(.L_x_117) ;  /* 0x0000000000d06947 */ /* 0x000fea0003800000 */
[----:B------:R-:W-:Y:S02]  /*8e00*/  IMAD.SHL.U32 R14, R7, 0x40, RZ ;  /* 0x00000040070e7824 */ /* 0x000fe400078e00ff */
[----:B------:R-:W-:Y:S02]  /*8e10*/  IMAD.SHL.U32 R13, R13, 0x80, RZ ;  /* 0x000000800d0d7824 */ /* 0x000fe400078e00ff */
[----:B------:R-:W-:Y:S02]  /*8e20*/  IMAD.MOV.U32 R19, RZ, RZ, RZ ;  /* 0x000000ffff137224 */ /* 0x000fe400078e00ff */
[----:B------:R-:W-:Y:S02]  /*8e30*/  IMAD.MOV.U32 R4, RZ, RZ, R12 ;  /* 0x000000ffff047224 */ /* 0x000fe400078e000c */
[----:B------:R-:W-:Y:S02]  /*8e40*/  IMAD.MOV.U32 R5, RZ, RZ, R3 ;  /* 0x000000ffff057224 */ /* 0x000fe400078e0003 */
[----:B------:R-:W-:-:S07]  /*8e50*/  IMAD.MOV.U32 R7, RZ, RZ, R0 ;  /* 0x000000ffff077224 */ /* 0x000fce00078e0000 */
.L_x_121:
[----:B------:R-:W1:Y:S01]  /*8e60*/  S2R R9, SR_CgaCtaId ;  /* 0x0000000000097919 */ /* 0x000e620000008800 */
[----:B------:R-:W-:-:S04]  /*8e70*/  MOV R8, 0x400 ;  /* 0x0000040000087802 */ /* 0x000fc80000000f00 */
[----:B-1----:R-:W-:Y:S02]  /*8e80*/  LEA R20, R9, R8, 0x18 ;  /* 0x0000000809147211 */ /* 0x002fe400078ec0ff */
[----:B------:R-:W-:Y:S01]  /*8e90*/  SHF.L.U32 R8, R5, 0x1f, RZ ;  /* 0x0000001f05087819 */ /* 0x000fe200000006ff */
[----:B------:R-:W1:Y:S02]  /*8ea0*/  @!P2 LDC R9, c[0x0][0x500] ;  /* 0x00014000ff09ab82 */ /* 0x000e640000000800 */
[----:B------:R-:W-:-:S04]  /*8eb0*/  IMAD R15, R7, 0x8, R20 ;  /* 0x00000008070f7824 */ /* 0x000fc800078e0214 */
[----:B------:R-:W2:Y:S02]  /*8ec0*/  SYNCS.PHASECHK.TRANS64.TRYWAIT P1, [R15+URZ+0x40], R8 ;  /* 0x000040080f0075a7 */ /* 0x000ea4000802017f */
[----:B--2---:R-:W-:Y:S05]  /*8ed0*/  @!P1 BRA `(.L_x_118) ;  /* 0x0000001000a09947 */ /* 0x004fea0003800000 */
.L_x_146:
[----:B--2---:R-:W-:Y:S01]  /*8ee0*/  PRMT R8, R18, 0x9910, RZ ;  /* 0x0000991012087816 */ /* 0x004fe200000000ff */
[----:B-1----:R1:W-:Y:S03]  /*8ef0*/  @!P2 SYNCS.ARRIVE.TRANS64 RZ, [R15+URZ], R9 ;  /* 0x000000090fffa9a7 */ /* 0x0023e6000800003f */
[----:B------:R-:W-:-:S13]  /*8f00*/  ISETP.NE.AND P1, PT, R8, 0x2, PT ;  /* 0x000000020800780c */ /* 0x000fda0003f25270 */
[----:B-1----:R-:W-:Y:S05]  /*8f10*/  @P1 BRA `(.L_x_119) ;  /* 0x0000000000041947 */ /* 0x002fea0003800000 */
[----:B------:R-:W-:Y:S01]  /*8f20*/  BPT.TRAP 0x1 ;  /* 0x000000040000795c */ /* 0x000fe20000300000 */
.L_x_119:
[----:B------:R-:W-:Y:S05]  /*8f30*/  @P0 BRA `(.L_x_120) ;  /* 0x0000000000040947 */ /* 0x000fea0003800000 */
[----:B------:R-:W-:Y:S01]  /*8f40*/  BPT.TRAP 0x1 ;  /* 0x000000040000795c */ /* 0x000fe20000300000 */
.L_x_120:
[--C-:B------:R-:W-:Y:S01]  /*8f50*/  IMAD R8, R7, 0x4000, R20.reuse ;  /* 0x0000400007087824 */ /* 0x100fe200078e0214 */
[----:B------:R-:W-:Y:S01]  /*8f60*/  R2UR UR9, R15 ;  /* 0x000000000f0972ca */ /* 0x000fe200000e0000 */
[C---:B------:R-:W-:Y:S01]  /*8f70*/  IMAD R20, R7.reuse, 0x2000, R20 ;  /* 0x0000200007147824 */ /* 0x040fe200078e0214 */
[----:B------:R-:W-:Y:S01]  /*8f80*/  UIADD3 UR4, UP0, UR20, 0xf0, URZ ;  /* 0x000000f014047890 */ /* 0x000fe2000ff1e03f */
[----:B------:R-:W-:Y:S01]  /*8f90*/  VIADD R4, R4, 0xffffffff ;  /* 0xffffffff04047836 */ /* 0x000fe20000000000 */
[----:B------:R-:W-:Y:S01]  /*8fa0*/  R2UR UR5, R8 ;  /* 0x00000000080572ca */ /* 0x000fe200000e0000 */
[----:B------:R-:W-:Y:S01]  /*8fb0*/  UIADD3 UR22, UP1, UR20, 0x1f0, URZ ;  /* 0x000001f014167890 */ /* 0x000fe2000ff3e03f */
[----:B------:R-:W-:Y:S01]  /*8fc0*/  R2UR UR8, R20 ;  /* 0x00000000140872ca */ /* 0x000fe200000e0000 */
[----:B------:R-:W-:Y:S01]  /*8fd0*/  VIADD R7, R7, 0x1 ;  /* 0x0000000107077836 */ /* 0x000fe20000000000 */
[----:B------:R-:W-:Y:S01]  /*8fe0*/  R2UR UR11, R13 ;  /* 0x000000000d0b72ca */ /* 0x000fe200000e0000 */
[----:B------:R-:W-:Y:S01]  /*8ff0*/  UIADD3.X UR23, URZ, UR21, URZ, UP1, !UPT ;  /* 0x000000153f177290 */ /* 0x000fe20008ffe43f */
[C---:B------:R-:W-:Y:S01]  /*9000*/  R2UR UR10, R19.reuse ;  /* 0x00000000130a72ca */ /* 0x040fe200000e0000 */
[----:B------:R-:W-:Y:S01]  /*9010*/  UMOV UR6, 0x0 ;  /* 0x0000000000067882 */ /* 0x000fe20000000000 */
[----:B------:R-:W-:Y:S01]  /*9020*/  R2UR UR12, R6 ;  /* 0x00000000060c72ca */ /* 0x000fe200000e0000 */
[----:B------:R-:W-:Y:S01]  /*9030*/  UMOV UR7, 0x10000000 ;  /* 0x1000000000077882 */ /* 0x000fe20000000000 */
[----:B------:R-:W-:Y:S01]  /*9040*/  R2UR UR18, R14 ;  /* 0x000000000e1272ca */ /* 0x000fe200000e0000 */
[----:B------:R-:W-:Y:S01]  /*9050*/  VIADD R19, R19, 0x40 ;  /* 0x0000004013137836 */ /* 0x000fe20000000000 */
[----:B------:R-:W-:Y:S01]  /*9060*/  ISETP.GT.AND P3, PT, R4, 0x1, PT ;  /* 0x000000010400780c */ /* 0x000fe20003f64270 */
[----:B------:R-:W-:Y:S01]  /*9070*/  UIADD3 UR13, UR5, 0x6400, URZ ;  /* 0x00006400050d7890 */ /* 0x000fe2000fffe03f */
[----:B------:R-:W-:Y:S01]  /*9080*/  ISETP.NE.AND P1, PT, R7, 0x8, PT ;  /* 0x000000080700780c */ /* 0x000fe20003f25270 */
[----:B------:R-:W-:-:S02]  /*9090*/  UIADD3.X UR5, URZ, UR21, URZ, UP0, !UPT ;  /* 0x000000153f057290 */ /* 0x000fc400087fe43f */
[----:B------:R-:W-:Y:S01]  /*90a0*/  UIADD3 UR14, UR8, 0x26400, URZ ;  /* 0x00026400080e7890 */ /* 0x000fe2000fffe03f */
[----:B------:R-:W-:Y:S02]  /*90b0*/  SEL R8, RZ, 0x1, P1 ;  /* 0x00000001ff087807 */ /* 0x000fe40000800000 */
[----:B------:R-:W-:Y:S01]  /*90c0*/  UMOV UR8, UR13 ;  /* 0x0000000d00087c82 */ /* 0x000fe20008000000 */
[----:B------:R-:W-:Y:S02]  /*90d0*/  SEL R7, R7, RZ, P1 ;  /* 0x000000ff07077207 */ /* 0x000fe40000800000 */
[----:B------:R-:W-:Y:S01]  /*90e0*/  LOP3.LUT R5, R5, R8, RZ, 0x3c, !PT ;  /* 0x0000000805057212 */ /* 0x000fe200078e3cff */
[----:B------:R1:W-:Y:S02]  /*90f0*/  UTMALDG.3D [UR8], [UR4], desc[UR6] ;  /* 0x00000608040075b4 */ /* 0x0003e40008011000 */
[----:B-1----:R-:W-:Y:S01]  /*9100*/  UMOV UR8, UR14 ;  /* 0x0000000e00087c82 */ /* 0x002fe20008000000 */
[----:B------:R-:W-:-:S02]  /*9110*/  UMOV UR11, UR18 ;  /* 0x00000012000b7c82 */ /* 0x000fc40008000000 */
[----:B------:R1:W-:Y:S02]  /*9120*/  UTMALDG.3D [UR8], [UR22], desc[UR6] ;  /* 0x00000608160075b4 */ /* 0x0003e40008011000 */
[----:B-1----:R-:W-:Y:S05]  /*9130*/  @P3 BRA `(.L_x_121) ;  /* 0xfffffffc00483947 */ /* 0x002fea000383ffff */
.L_x_117:
[----:B------:R-:W-:Y:S05]  /*9140*/  BSYNC B1 ;  /* 0x0000000000017941 */ /* 0x000fea0003800000 */
.L_x_116:
[----:B------:R-:W-:Y:S01]  /*9150*/  LOP3.LUT P3, RZ, R10, 0xff, RZ, 0xc0, !PT ;  /* 0x000000ff0aff7812 */ /* 0x000fe2000786c0ff */
[----:B------:R-:W-:Y:S01]  /*9160*/  IMAD.IADD R0, R11, 0x1, R0 ;  /* 0x000000010b007824 */ /* 0x000fe200078e0200 */
[----:B------:R-:W-:Y:S01]  /*9170*/  IADD3 R16, P4, R16, UR36, RZ ;  /* 0x0000002410107c10 */ /* 0x000fe2000ff9e0ff */
[----:B------:R-:W-:Y:S01]  /*9180*/  ULDC.64 UR4, c[0x0][0x8f8] ;  /* 0x00023e0000047ab9 */ /* 0x000fe20000000a00 */
[----:B------:R-:W-:Y:S01]  /*9190*/  BSSY B1, `(.L_x_122) ;  /* 0x000006d000017945 */ /* 0x000fe20003800000 */
[----:B------:R-:W-:Y:S01]  /*91a0*/  MOV R13, 0xffffffff ;  /* 0xffffffff000d7802 */ /* 0x000fe20000000f00 */
[----:B------:R-:W-:Y:S01]  /*91b0*/  IMAD.MOV.U32 R7, RZ, RZ, -0x1 ;  /* 0xffffffffff077424 */ /* 0x000fe200078e00ff */
[----:B------:R-:W-:Y:S02]  /*91c0*/  SHF.R.U32.HI R4, RZ, 0x3, R0 ;  /* 0x00000003ff047819 */ /* 0x000fe40000011600 */
[----:B------:R-:W-:Y:S02]  /*91d0*/  ISETP.GT.U32.AND P1, PT, R0, 0x7, PT ;  /* 0x000000070000780c */ /* 0x000fe40003f24070 */
[----:B------:R-:W-:-:S02]  /*91e0*/  LOP3.LUT R4, R4, 0x1, RZ, 0xc0, !PT ;  /* 0x0000000104047812 */ /* 0x000fc400078ec0ff */
[----:B------:R-:W1:Y:S01]  /*91f0*/  @P3 S2R R6, SR_CgaCtaId ;  /* 0x0000000000063919 */ /* 0x000e620000008800 */
[----:B------:R-:W-:Y:S02]  /*9200*/  @P3 MOV R5, 0x400 ;  /* 0x0000040000053802 */ /* 0x000fe40000000f00 */
[----:B------:R-:W-:Y:S02]  /*9210*/  ISETP.LT.U32.AND P1, PT, R11, 0x8, P1 ;  /* 0x000000080b00780c */ /* 0x000fe40000f21070 */
[----:B------:R-:W-:Y:S02]  /*9220*/  IADD3.X R17, R17, UR41, RZ, P4, !PT ;  /* 0x0000002911117c10 */ /* 0x000fe4000a7fe4ff */
[----:B------:R-:W-:Y:S02]  /*9230*/  ISETP.GE.U32.AND P4, PT, R16, UR4, PT ;  /* 0x0000000410007c0c */ /* 0x000fe4000bf86070 */
[----:B------:R-:W-:Y:S02]  /*9240*/  LOP3.LUT R0, R0, 0x7, RZ, 0xc0, !PT ;  /* 0x0000000700007812 */ /* 0x000fe400078ec0ff */
[----:B------:R-:W-:-:S02]  /*9250*/  PRMT R10, RZ, 0x7610, R10 ;  /* 0x00007610ff0a7816 */ /* 0x000fc4000000000a */
[----:B-1----:R-:W-:Y:S01]  /*9260*/  @P3 LEA R5, R6, R5, 0x18 ;  /* 0x0000000506053211 */ /* 0x002fe200078ec0ff */
[----:B------:R-:W-:-:S03]  /*9270*/  IMAD.MOV.U32 R6, RZ, RZ, -0x1 ;  /* 0xffffffffff067424 */ /* 0x000fc600078e00ff */
[----:B------:R1:W-:Y:S01]  /*9280*/  @P3 SYNCS.ARRIVE.TRANS64.A1T0 RZ, [R5+URZ+0xb8], RZ ;  /* 0x0000b8ff05ff39a7 */ /* 0x0003e2000810003f */
[----:B------:R-:W-:Y:S02]  /*9290*/  ISETP.NE.U32.AND P3, PT, R4, 0x1, PT ;  /* 0x000000010400780c */ /* 0x000fe40003f65070 */
[----:B------:R-:W-:Y:S02]  /*92a0*/  SEL R4, RZ, 0x1, !P1 ;  /* 0x00000001ff047807 */ /* 0x000fe40004800000 */
[----:B------:R-:W-:Y:S02]  /*92b0*/  ISETP.GE.U32.AND.EX P1, PT, R17, UR5, PT, P4 ;  /* 0x0000000511007c0c */ /* 0x000fe4000bf26140 */
[----:B------:R-:W-:-:S04]  /*92c0*/  ISETP.GT.U32.AND P3, PT, R11, 0x7, !P3 ;  /* 0x000000070b00780c */ /* 0x000fc80005f64070 */
[----:B-1----:R-:W-:-:S04]  /*92d0*/  SEL R5, RZ, 0x1, !P3 ;  /* 0x00000001ff057807 */ /* 0x002fc80005800000 */
[--C-:B------:R-:W-:Y:S02]  /*92e0*/  LOP3.LUT R3, R5, R3, R4.reuse, 0x96, !PT ;  /* 0x0000000305037212 */ /* 0x100fe400078e9604 */
[----:B------:R-:W-:Y:S01]  /*92f0*/  PRMT R4, RZ, 0x7610, R4 ;  /* 0x00007610ff047816 */ /* 0x000fe20000000004 */
[----:B------:R-:W-:Y:S06]  /*9300*/  @P1 BRA `(.L_x_123) ;  /* 0x0000000400541947 */ /* 0x000fec0003800000 */
[----:B------:R-:W-:Y:S01]  /*9310*/  ULDC.64 UR4, c[0x0][0x8d0] ;  /* 0x0002340000047ab9 */ /* 0x000fe20000000a00 */
[----:B------:R-:W1:Y:S01]  /*9320*/  S2R R14, SR_CTAID.X ;  /* 0x00000000000e7919 */ /* 0x000e620000002500 */
[----:B------:R-:W-:Y:S01]  /*9330*/  ISETP.NE.U32.AND P1, PT, RZ, UR4, PT ;  /* 0x00000004ff007c0c */ /* 0x000fe2000bf25070 */
[----:B------:R-:W-:Y:S01]  /*9340*/  ULDC UR7, c[0x0][0x8d8] ;  /* 0x0002360000077ab9 */ /* 0x000fe20000000800 */
[----:B------:R-:W-:Y:S01]  /*9350*/  IMAD.MOV.U32 R4, RZ, RZ, R16 ;  /* 0x000000ffff047224 */ /* 0x000fe200078e0010 */
[----:B------:R-:W2:Y:S01]  /*9360*/  S2R R13, SR_CTAID.Y ;  /* 0x00000000000d7919 */ /* 0x000ea20000002600 */
[----:B------:R-:W-:Y:S01]  /*9370*/  ISETP.NE.AND.EX P1, PT, RZ, UR5, PT, P1 ;  /* 0x00000005ff007c0c */ /* 0x000fe2000bf25310 */
[----:B------:R-:W-:-:S12]  /*9380*/  IMAD.MOV.U32 R5, RZ, RZ, R17 ;  /* 0x000000ffff057224 */ /* 0x000fd800078e0011 */
[----:B------:R-:W-:Y:S05]  /*9390*/  @!P1 BRA `(.L_x_124) ;  /* 0x0000000000289947 */ /* 0x000fea0003800000 */
[----:B------:R-:W-:Y:S02]  /*93a0*/  ULDC UR6, c[0x0][0x8dc] ;  /* 0x0002370000067ab9 */ /* 0x000fe40000000800 */
[----:B------:R-:W-:-:S05]  /*93b0*/  IADD3 R9, P1, R16, UR6, RZ ;  /* 0x0000000610097c10 */ /* 0x000fca000ff3e0ff */
[----:B------:R-:W-:-:S04]  /*93c0*/  IMAD.X R15, RZ, RZ, R17, P1 ;  /* 0x000000ffff0f7224 */ /* 0x000fc800008e0611 */
[----:B------:R-:W-:-:S04]  /*93d0*/  IMAD.WIDE.U32 R6, R15, UR4, RZ ;  /* 0x000000040f067c25 */ /* 0x000fc8000f8e00ff */
[----:B------:R-:W-:-:S04]  /*93e0*/  IMAD.WIDE.U32 R6, P1, R9, UR5, R6 ;  /* 0x0000000509067c25 */ /* 0x000fc8000f820006 */
[----:B------:R-:W-:-:S04]  /*93f0*/  IMAD.WIDE.U32 R8, R9, UR4, RZ ;  /* 0x0000000409087c25 */ /* 0x000fc8000f8e00ff */
[----:B------:R-:W-:Y:S01]  /*9400*/  IMAD.X R5, RZ, RZ, RZ, P1 ;  /* 0x000000ffff057224 */ /* 0x000fe200008e06ff */
[----:B------:R-:W-:Y:S01]  /*9410*/  IADD3 RZ, P1, R9, R6, RZ ;  /* 0x0000000609ff7210 */ /* 0x000fe20007f3e0ff */
[----:B------:R-:W-:-:S04]  /*9420*/  IMAD.MOV.U32 R4, RZ, RZ, R7 ;  /* 0x000000ffff047224 */ /* 0x000fc800078e0007 */
[----:B------:R-:W-:-:S08]  /*9430*/  IMAD.WIDE.U32.X R4, R15, UR5, R4, P1 ;  /* 0x000000050f047c25 */ /* 0x000fd000088e0404 */
.L_x_124:
[--C-:B------:R-:W-:Y:S01]  /*9440*/  SHF.R.U64 R8, R4, UR7, R5.reuse ;  /* 0x0000000704087c19 */ /* 0x100fe20008001205 */
[----:B------:R-:W-:Y:S01]  /*9450*/  ULDC.64 UR4, c[0x0][0x8c8] ;  /* 0x0002320000047ab9 */ /* 0x000fe20000000a00 */
[----:B------:R-:W-:Y:S01]  /*9460*/  SHF.R.U32.HI R4, RZ, UR7, R5 ;  /* 0x00000007ff047c19 */ /* 0x000fe20008011605 */
[----:B------:R-:W3:Y:S01]  /*9470*/  LDC R25, c[0x0][0x144] ;  /* 0x00005100ff197b82 */ /* 0x000ee20000000800 */
[----:B------:R-:W-:Y:S01]  /*9480*/  IADD3 R7, P1, RZ, -R8, RZ ;  /* 0x80000008ff077210 */ /* 0x000fe20007f3e0ff */
[----:B------:R-:W-:Y:S01]  /*9490*/  ULDC.64 UR8, c[0x0][0x8e8] ;  /* 0x00023a0000087ab9 */ /* 0x000fe20000000a00 */
[----:B-1----:R-:W-:Y:S01]  /*94a0*/  I2FP.F32.U32 R9, R14 ;  /* 0x0000000e00097245 */ /* 0x002fe20000201000 */
[----:B------:R-:W-:Y:S02]  /*94b0*/  ULDC UR6, c[0x0][0x8b0] ;  /* 0x00022c0000067ab9 */ /* 0x000fe40000000800 */
[----:B------:R-:W-:Y:S01]  /*94c0*/  IMAD.X R4, RZ, RZ, ~R4, P1 ;  /* 0x000000ffff047224 */ /* 0x000fe200008e0e04 */
[----:B------:R-:W-:Y:S01]  /*94d0*/  ISETP.NE.U32.AND P1, PT, RZ, UR8, PT ;  /* 0x00000008ff007c0c */ /* 0x000fe2000bf25070 */
[----:B------:R-:W1:Y:S02]  /*94e0*/  LDC R20, c[0x0][0x148] ;  /* 0x00005200ff147b82 */ /* 0x000e640000000800 */
[----:B------:R-:W-:Y:S01]  /*94f0*/  IMAD R6, R4, UR4, RZ ;  /* 0x0000000404067c24 */ /* 0x000fe2000f8e02ff */
[----:B------:R-:W-:Y:S01]  /*9500*/  ISETP.NE.AND.EX P1, PT, RZ, UR9, PT, P1 ;  /* 0x00000009ff007c0c */ /* 0x000fe2000bf25310 */
[----:B------:R-:W-:Y:S01]  /*9510*/  IMAD.WIDE.U32 R4, R7, UR4, R16 ;  /* 0x0000000407047c25 */ /* 0x000fe2000f8e0010 */
[----:B------:R-:W-:-:S03]  /*9520*/  ULDC UR4, c[0x0][0x150] ;  /* 0x0000540000047ab9 */ /* 0x000fc60000000800 */
[----:B------:R-:W-:Y:S02]  /*9530*/  IMAD R7, R7, UR5, R6 ;  /* 0x0000000507077c24 */ /* 0x000fe4000f8e0206 */
[----:B------:R-:W-:Y:S01]  /*9540*/  FMUL R6, R9, UR4 ;  /* 0x0000000409067c20 */ /* 0x000fe20008400000 */
[----:B------:R-:W-:Y:S01]  /*9550*/  ULDC UR4, c[0x0][0x8c0] ;  /* 0x0002300000047ab9 */ /* 0x000fe20000000800 */
[----:B------:R-:W-:Y:S01]  /*9560*/  ULDC UR5, c[0x0][0x154] ;  /* 0x0000550000057ab9 */ /* 0x000fe20000000800 */
[----:B------:R-:W-:-:S03]  /*9570*/  IMAD.IADD R5, R5, 0x1, R7 ;  /* 0x0000000105057824 */ /* 0x000fc600078e0207 */
[----:B------:R-:W4:Y:S02]  /*9580*/  F2I.U32.TRUNC.NTZ R6, R6 ;  /* 0x0000000600067305 */ /* 0x000f24000020f000 */
[----:B------:R-:W-:Y:S02]  /*9590*/  SHF.R.U64 R9, R4, UR4, R5 ;  /* 0x0000000404097c19 */ /* 0x000fe40008001205 */
[----:B--2---:R-:W-:-:S05]  /*95a0*/  I2FP.F32.U32 R4, R13 ;  /* 0x0000000d00047245 */ /* 0x004fca0000201000 */
[----:B------:R-:W-:Y:S01]  /*95b0*/  FMUL R21, R4, UR5 ;  /* 0x0000000504157c20 */ /* 0x000fe20008400000 */
[----:B------:R-:W-:Y:S01]  /*95c0*/  SHF.R.U32.HI R4, RZ, UR4, R5 ;  /* 0x00000004ff047c19 */ /* 0x000fe20008011605 */
[----:B------:R-:W-:-:S03]  /*95d0*/  ULDC UR4, c[0x0][0x900] ;  /* 0x0002400000047ab9 */ /* 0x000fc60000000800 */
[--C-:B------:R-:W-:Y:S01]  /*95e0*/  SHF.R.U64 R19, R9, UR6, R4.reuse ;  /* 0x0000000609137c19 */ /* 0x100fe20008001204 */
[----:B------:R-:W2:Y:S01]  /*95f0*/  F2I.U32.TRUNC.NTZ R21, R21 ;  /* 0x0000001500157305 */ /* 0x000ea2000020f000 */
[----:B------:R-:W-:Y:S01]  /*9600*/  SHF.R.U32.HI R4, RZ, UR6, R4 ;  /* 0x00000006ff047c19 */ /* 0x000fe20008011604 */
[----:B----4-:R-:W-:-:S03]  /*9610*/  IMAD.MOV R6, RZ, RZ, -R6 ;  /* 0x000000ffff067224 */ /* 0x010fc600078e0a06 */
[----:B------:R-:W-:Y:S01]  /*9620*/  SHF.R.U64 R15, R19, UR4, R4 ;  /* 0x00000004130f7c19 */ /* 0x000fe20008001204 */
[----:B---3--:R-:W-:Y:S01]  /*9630*/  IMAD R14, R25, R6, R14 ;  /* 0x00000006190e7224 */ /* 0x008fe200078e020e */
[----:B------:R-:W-:-:S03]  /*9640*/  SHF.R.U32.HI R23, RZ, UR4, R4 ;  /* 0x00000004ff177c19 */ /* 0x000fc60008011604 */
[----:B------:R-:W-:Y:S02]  /*9650*/  IMAD.MOV.U32 R4, RZ, RZ, R15 ;  /* 0x000000ffff047224 */ /* 0x000fe400078e000f */
[----:B------:R-:W-:Y:S01]  /*9660*/  IMAD.MOV.U32 R5, RZ, RZ, R23 ;  /* 0x000000ffff057224 */ /* 0x000fe200078e0017 */
[----:B--2---:R-:W-:Y:S06]  /*9670*/  @!P1 BRA `(.L_x_125) ;  /* 0x0000000000289947 */ /* 0x004fec0003800000 */
[----:B------:R-:W-:Y:S02]  /*9680*/  ULDC UR4, c[0x0][0x8f4] ;  /* 0x00023d0000047ab9 */ /* 0x000fe40000000800 */
[----:B------:R-:W-:-:S05]  /*9690*/  IADD3 R5, P1, R15, UR4, RZ ;  /* 0x000000040f057c10 */ /* 0x000fca000ff3e0ff */
[----:B------:R-:W-:-:S04]  /*96a0*/  IMAD.X R23, RZ, RZ, R23, P1 ;  /* 0x000000ffff177224 */ /* 0x000fc800008e0617 */
[----:B------:R-:W-:-:S04]  /*96b0*/  IMAD.WIDE.U32 R6, R23, UR8, RZ ;  /* 0x0000000817067c25 */ /* 0x000fc8000f8e00ff */
[----:B------:R-:W-:-:S04]  /*96c0*/  IMAD.WIDE.U32 R6, P1, R5, UR9, R6 ;  /* 0x0000000905067c25 */ /* 0x000fc8000f820006 */
[----:B------:R-:W-:-:S04]  /*96d0*/  IMAD.WIDE.U32 R4, R5, UR8, RZ ;  /* 0x0000000805047c25 */ /* 0x000fc8000f8e00ff */
[----:B------:R-:W-:Y:S01]  /*96e0*/  IMAD.MOV.U32 R4, RZ, RZ, R7 ;  /* 0x000000ffff047224 */ /* 0x000fe200078e0007 */
[----:B------:R-:W-:Y:S01]  /*96f0*/  IADD3 RZ, P3, R5, R6, RZ ;  /* 0x0000000605ff7210 */ /* 0x000fe20007f7e0ff */
[----:B------:R-:W-:-:S04]  /*9700*/  IMAD.X R5, RZ, RZ, RZ, P1 ;  /* 0x000000ffff057224 */ /* 0x000fc800008e06ff */
[----:B------:R-:W-:-:S08]  /*9710*/  IMAD.WIDE.U32.X R4, R23, UR9, R4, P3 ;  /* 0x0000000917047c25 */ /* 0x000fd000098e0404 */
.L_x_125:
[----:B------:R-:W-:Y:S01]  /*9720*/  ISETP.NE.AND P1, PT, R2, 0x1, PT ;  /* 0x000000010200780c */ /* 0x000fe20003f25270 */
[----:B------:R-:W-:Y:S01]  /*9730*/  ULDC UR4, c[0x0][0x8f0] ;  /* 0x00023c0000047ab9 */ /* 0x000fe20000000800 */
[----:B------:R-:W-:Y:S01]  /*9740*/  LOP3.LUT R19, R19, UR16, RZ, 0xc0, !PT ;  /* 0x0000001013137c12 */ /* 0x000fe2000f8ec0ff */
[----:B------:R-:W-:Y:S01]  /*9750*/  IMAD.MOV R21, RZ, RZ, -R21 ;  /* 0x000000ffff157224 */ /* 0x000fe200078e0a15 */
[----:B------:R-:W-:Y:S01]  /*9760*/  SHF.R.U64 R4, R4, UR4, R5 ;  /* 0x0000000404047c19 */ /* 0x000fe20008001205 */
[----:B------:R-:W-:Y:S01]  /*9770*/  ULDC UR4, c[0x0][0x8e0] ;  /* 0x0002380000047ab9 */ /* 0x000fe20000000800 */
[----:B------:R-:W-:Y:S01]  /*9780*/  ULDC UR5, c[0x0][0x8b8] ;  /* 0x00022e0000057ab9 */ /* 0x000fe20000000800 */
[----:B------:R-:W-:Y:S02]  /*9790*/  IMAD.MOV.U32 R5, RZ, RZ, 0x1 ;  /* 0x00000001ff057424 */ /* 0x000fe400078e00ff */
[----:B------:R-:W-:Y:S02]  /*97a0*/  IMAD.MOV R6, RZ, RZ, -R4 ;  /* 0x000000ffff067224 */ /* 0x000fe400078e0a04 */
[----:B------:R-:W-:Y:S01]  /*97b0*/  IMAD R19, R4, UR17, R19 ;  /* 0x0000001104137c24 */ /* 0x000fe2000f8e0213 */
[----:B------:R-:W-:Y:S01]  /*97c0*/  LOP3.LUT R4, R9, UR15, RZ, 0xc0, !PT ;  /* 0x0000000f09047c12 */ /* 0x000fe2000f8ec0ff */
[----:B-1----:R-:W-:-:S02]  /*97d0*/  @P1 IMAD R14, R20, R21, R13 ;  /* 0x00000015140e1224 */ /* 0x002fc400078e020d */
[----:B------:R-:W-:Y:S01]  /*97e0*/  IMAD R15, R6, UR4, R15 ;  /* 0x00000004060f7c24 */ /* 0x000fe2000f8e020f */
[----:B------:R-:W-:Y:S01]  /*97f0*/  ULDC UR4, c[0x0][0x8a8] ;  /* 0x00022a0000047ab9 */ /* 0x000fe20000000800 */
[----:B------:R-:W-:Y:S02]  /*9800*/  IMAD R14, R19, UR5, R14 ;  /* 0x00000005130e7c24 */ /* 0x000fe4000f8e020e */
[--C-:B------:R-:W-:Y:S01]  /*9810*/  IMAD R15, R15, UR4, R4.reuse ;  /* 0x000000040f0f7c24 */ /* 0x100fe2000f8e0204 */
[----:B------:R-:W-:Y:S01]  /*9820*/  PRMT R4, R5, 0x7610, R4 ;  /* 0x0000761005047816 */ /* 0x000fe20000000004 */
[----:B------:R-:W-:-:S03]  /*9830*/  IMAD.MOV.U32 R6, RZ, RZ, R8 ;  /* 0x000000ffff067224 */ /* 0x000fc600078e0008 */
[----:B------:R-:W-:Y:S02]  /*9840*/  SEL R7, R15, R14, !P1 ;  /* 0x0000000e0f077207 */ /* 0x000fe40004800000 */
[----:B------:R-:W-:-:S07]  /*9850*/  SEL R13, R14, R15, !P1 ;  /* 0x0000000f0e0d7207 */ /* 0x000fce0004800000 */
.L_x_123:
[----:B------:R-:W-:Y:S05]  /*9860*/  BSYNC B1 ;  /* 0x0000000000017941 */ /* 0x000fea0003800000 */
.L_x_122:
[----:B------:R-:W-:-:S13]  /*9870*/  LOP3.LUT P1, RZ, R4, 0xff, RZ, 0xc0, !PT ;  /* 0x000000ff04ff7812 */ /* 0x000fda000782c0ff */
[----:B------:R-:W-:Y:S05]  /*9880*/  @P1 BRA `(.L_x_126) ;  /* 0xfffffff400401947 */ /* 0x000fea000383ffff */
[----:B------:R-:W-:Y:S05]  /*9890*/  BSYNC B0 ;  /* 0x0000000000007941 */ /* 0x000fea0003800000 */
.L_x_114:
[----:B------:R-:W-:-:S03]  /*98a0*/  UMOV UR4, 0xffffffff ;  /* 0xffffffff00047882 */ /* 0x000fc60000000000 */
[----:B------:R-:W-:Y:S05]  /*98b0*/  BRA.DIV UR4, `(.L_x_127) ;  /* 0x0000000a043c7947 */ /* 0x000fea000b800000 */
[----:B------:R-:W-:-:S13]  /*98c0*/  ELECT P6, URZ, PT ;  /* 0x00000000003f782f */ /* 0x000fda00038c0000 */
.L_x_149:
[----:B------:R-:W-:Y:S05]  /*98d0*/  @!P6 BRA `(.L_x_11) ;  /* 0x000000040034e947 */ /* 0x000fea0003800000 */
[----:B------:R-:W-:-:S04]  /*98e0*/  LOP3.LUT R22, R22, 0x2, RZ, 0xfc, !PT ;  /* 0x0000000216167812 */ /* 0x000fc800078efcff */
[----:B------:R-:W-:-:S13]  /*98f0*/  ISETP.NE.AND P0, PT, R22, 0x3, PT ;  /* 0x000000031600780c */ /* 0x000fda0003f05270 */
[----:B------:R-:W-:Y:S05]  /*9900*/  @!P0 BRA `(.L_x_128) ;  /* 0x0000000000048947 */ /* 0x000fea0003800000 */
[----:B------:R-:W-:Y:S01]  /*9910*/  BPT.TRAP 0x1 ;  /* 0x000000040000795c */ /* 0x000fe20000300000 */
.L_x_128:
[----:B------:R-:W1:Y:S01]  /*9920*/  S2R R5, SR_CgaCtaId ;  /* 0x0000000000057919 */ /* 0x000e620000008800 */
[----:B------:R-:W-:Y:S02]  /*9930*/  MOV R2, 0x400 ;  /* 0x0000040000027802 */ /* 0x000fe40000000f00 */
[----:B------:R-:W-:Y:S02]  /*9940*/  SHF.L.U32 R4, R3, 0x1f, RZ ;  /* 0x0000001f03047819 */ /* 0x000fe400000006ff */
[----:B-1----:R-:W-:-:S05]  /*9950*/  LEA R5, R5, R2, 0x18 ;  /* 0x0000000205057211 */ /* 0x002fca00078ec0ff */
[----:B------:R-:W-:-:S04]  /*9960*/  VIADD R5, R5, 0x40 ;  /* 0x0000004005057836 */ /* 0x000fc80000000000 */
[C---:B------:R-:W-:Y:S02]  /*9970*/  IMAD R7, R0.reuse, 0x8, R5 ;  /* 0x0000000800077824 */ /* 0x040fe400078e0205 */
[----:B------:R-:W-:Y:S02]  /*9980*/  VIADD R0, R0, 0x1 ;  /* 0x0000000100007836 */ /* 0x000fe40000000000 */
[----:B------:R-:W1:Y:S03]  /*9990*/  SYNCS.PHASECHK.TRANS64.TRYWAIT P0, [R7+URZ], R4 ;  /* 0x00000004070075a7 */ /* 0x000e66000800017f */
[----:B------:R-:W-:-:S04]  /*99a0*/  ISETP.NE.AND P1, PT, R0, 0x8, PT ;  /* 0x000000080000780c */ /* 0x000fc80003f25270 */
[----:B------:R-:W-:Y:S02]  /*99b0*/  SEL R2, RZ, 0x1, P1 ;  /* 0x00000001ff027807 */ /* 0x000fe40000800000 */
[----:B------:R-:W-:Y:S02]  /*99c0*/  SEL R0, R0, RZ, P1 ;  /* 0x000000ff00007207 */ /* 0x000fe40000800000 */
[----:B------:R-:W-:-:S03]  /*99d0*/  LOP3.LUT R9, R3, R2, RZ, 0x3c, !PT ;  /* 0x0000000203097212 */ /* 0x000fc600078e3cff */
[----:B------:R-:W-:Y:S01]  /*99e0*/  IMAD R6, R0, 0x8, R5 ;  /* 0x0000000800067824 */ /* 0x000fe200078e0205 */
[----:B------:R-:W-:Y:S01]  /*99f0*/  SHF.L.U32 R3, R9, 0x1f, RZ ;  /* 0x0000001f09037819 */ /* 0x000fe200000006ff */
[----:B-1----:R-:W-:Y:S06]  /*9a00*/  @!P0 BRA `(.L_x_129) ;  /* 0x0000000800088947 */ /* 0x002fec0003800000 */
.L_x_150:
[----:B------:R-:W2:Y:S01]  /*9a10*/  SYNCS.PHASECHK.TRANS64.TRYWAIT P0, [R6+URZ], R3 ;  /* 0x00000003060075a7 */ /* 0x000ea2000800017f */
[----:B------:R-:W-:-:S05]  /*9a20*/  VIADD R0, R0, 0x1 ;  /* 0x0000000100007836 */ /* 0x000fca0000000000 */
[----:B------:R-:W-:-:S04]  /*9a30*/  ISETP.NE.AND P1, PT, R0, 0x8, PT ;  /* 0x000000080000780c */ /* 0x000fc80003f25270 */
[----:B------:R-:W-:Y:S02]  /*9a40*/  SEL R2, RZ, 0x1, P1 ;  /* 0x00000001ff027807 */ /* 0x000fe40000800000 */
[----:B------:R-:W-:Y:S02]  /*9a50*/  SEL R0, R0, RZ, P1 ;  /* 0x000000ff00007207 */ /* 0x000fe40000800000 */
[----:B------:R-:W-:-:S03]  /*9a60*/  LOP3.LUT R9, R9, R2, RZ, 0x3c, !PT ;  /* 0x0000000209097212 */ /* 0x000fc600078e3cff */
[----:B-1----:R-:W-:Y:S01]  /*9a70*/  IMAD R7, R0, 0x8, R5 ;  /* 0x0000000800077824 */ /* 0x002fe200078e0205 */
[----:B------:R-:W-:Y:S01]  /*9a80*/  SHF.L.U32 R4, R9, 0x1f, RZ ;  /* 0x0000001f09047819 */ /* 0x000fe200000006ff */
[----:B--2---:R-:W-:Y:S06]  /*9a90*/  @!P0 BRA `(.L_x_130) ;  /* 0x0000000400f88947 */ /* 0x004fec0003800000 */
.L_x_151:
        /* <DEDUP_REMOVED lines=9> */
.L_x_152:
        /* <DEDUP_REMOVED lines=9> */
.L_x_153:
        /* <DEDUP_REMOVED lines=9> */
.L_x_154:
        /* <DEDUP_REMOVED lines=9> */
.L_x_155:
[----:B------:R-:W2:Y:S01]  /*9ce0*/  SYNCS.PHASECHK.TRANS64.TRYWAIT P0, [R7+URZ], R4 ;  /* 0x00000004070075a7 */ /* 0x000ea2000800017f */
[----:B------:R-:W-:-:S05]  /*9cf0*/  VIADD R0, R0, 0x1 ;  /* 0x0000000100007836 */ /* 0x000fca0000000000 */
[----:B------:R-:W-:-:S04]  /*9d00*/  ISETP.NE.AND P1, PT, R0, 0x8, PT ;  /* 0x000000080000780c */ /* 0x000fc80003f25270 */
[----:B------:R-:W-:Y:S02]  /*9d10*/  SEL R2, RZ, 0x1, P1 ;  /* 0x00000001ff027807 */ /* 0x000fe40000800000 */
[----:B------:R-:W-:Y:S02]  /*9d20*/  SEL R0, R0, RZ, P1 ;  /* 0x000000ff00007207 */ /* 0x000fe40000800000 */
[----:B------:R-:W-:Y:S01]  /*9d30*/  LOP3.LUT R2, R9, R2, RZ, 0x3c, !PT ;  /* 0x0000000209027212 */ /* 0x000fe200078e3cff */
[----:B--2---:R-:W-:Y:S06]  /*9d40*/  @!P0 BRA `(.L_x_135) ;  /* 0x0000000400b08947 */ /* 0x004fec0003800000 */
.L_x_156:
[----:B------:R-:W-:Y:S01]  /*9d50*/  IMAD R5, R0, 0x8, R5 ;  /* 0x0000000800057824 */ /* 0x000fe200078e0205 */
[----:B------:R-:W-:-:S07]  /*9d60*/  SHF.L.U32 R0, R2, 0x1f, RZ ;  /* 0x0000001f02007819 */ /* 0x000fce00000006ff */
.L_x_136:
[----:B---3--:R3:W4:Y:S02]  /*9d70*/  SYNCS.PHASECHK.TRANS64.TRYWAIT P0, [R5+URZ], R0 ;  /* 0x00000000050075a7 */ /* 0x008724000800017f */
[----:B----4-:R-:W-:Y:S05]  /*9d80*/  @!P0 NANOSLEEP.SYNCS 0x989680 ;  /* 0x009896800000895d */ /* 0x010fea0003900000 */
[----:B------:R-:W4:Y:S02]  /*9d90*/  @!P0 SYNCS.PHASECHK.TRANS64 P0, [R5+URZ], R0 ;  /* 0x00000000050085a7 */ /* 0x000f24000800007f */
[----:B----4-:R-:W-:Y:S05]  /*9da0*/  @!P0 BRA `(.L_x_136) ;  /* 0xfffffffc00f08947 */ /* 0x010fea000383ffff */
.L_x_11:
[----:B------:R-:W-:Y:S05]  /*9db0*/  BSYNC B6 ;  /* 0x0000000000067941 */ /* 0x000fea0003800000 */
.L_x_9:
[----:B------:R-:W-:Y:S05]  /*9dc0*/  EXIT ;  /* 0x000000000000794d */ /* 0x000fea0003800000 */
.L_x_24:
[----:B----4-:R4:W1:Y:S02]  /*9dd0*/  SYNCS.PHASECHK.TRANS64.TRYWAIT P1, [R3+URZ], R0 ;  /* 0x00000000030075a7 */ /* 0x010864000802017f */
[----:B-1----:R-:W-:Y:S05]  /*9de0*/  @!P1 NANOSLEEP.SYNCS 0x989680 ;  /* 0x009896800000995d */ /* 0x002fea0003900000 */
[----:B------:R-:W1:Y:S02]  /*9df0*/  @!P1 SYNCS.PHASECHK.TRANS64 P1, [R3+URZ], R0 ;  /* 0x00000000030095a7 */ /* 0x000e64000802007f */
[----:B-1----:R-:W-:Y:S05]  /*9e00*/  @!P1 BRA `(.L_x_24) ;  /* 0xfffffffc00f09947 */ /* 0x002fea000383ffff */
[----:B------:R-:W-:Y:S05]  /*9e10*/  BRA `(.L_x_23) ;  /* 0xffffff7800687947 */ /* 0x000fea000383ffff */
.L_x_29:
[----:B---3--:R-:W-:-:S04]  /*9e20*/  IMAD.U32 R4, RZ, RZ, UR4 ;  /* 0x00000004ff047e24 */ /* 0x008fc8000f8e00ff */
[----:B------:R3:W4:Y:S03]  /*9e30*/  SYNCS.PHASECHK.TRANS64.TRYWAIT P1, [R4+URZ], R3 ;  /* 0x00000003040075a7 */ /* 0x000726000802017f */
[----:B----4-:R-:W-:Y:S05]  /*9e40*/  @!P1 NANOSLEEP.SYNCS 0x989680 ;  /* 0x009896800000995d */ /* 0x010fea0003900000 */
[----:B------:R-:W4:Y:S02]  /*9e50*/  @!P1 SYNCS.PHASECHK.TRANS64 P1, [R4+URZ], R3 ;  /* 0x00000003040095a7 */ /* 0x000f24000802007f */
[----:B----4-:R-:W-:Y:S05]  /*9e60*/  @!P1 BRA `(.L_x_29) ;  /* 0xfffffffc00ec9947 */ /* 0x010fea000383ffff */
[----:B------:R-:W-:Y:S05]  /*9e70*/  BRA `(.L_x_28) ;  /* 0xffffff7c00347947 */ /* 0x000fea000383ffff */
.L_x_50:
[----:B-1----:R1:W2:Y:S02]  /*9e80*/  SYNCS.PHASECHK.TRANS64.TRYWAIT P2, [R3+URZ+0x80], R0 ;  /* 0x00008000030075a7 */ /* 0x0022a4000804017f */
[----:B--2---:R-:W-:Y:S05]  /*9e90*/  @!P2 NANOSLEEP.SYNCS 0x989680 ;  /* 0x009896800000a95d */ /* 0x004fea0003900000 */
[----:B------:R-:W2:Y:S02]  /*9ea0*/  @!P2 SYNCS.PHASECHK.TRANS64 P2, [R3+URZ+0x80], R0 ;  /* 0x000080000300a5a7 */ /* 0x000ea4000804007f */
[----:B--2---:R-:W-:Y:S05]  /*9eb0*/  @!P2 BRA `(.L_x_50) ;  /* 0xfffffffc00f0a947 */ /* 0x004fea000383ffff */
[----:B------:R-:W-:Y:S05]  /*9ec0*/  BRA `(.L_x_137) ;  /* 0xffffff8800047947 */ /* 0x000fea000383ffff */
.L_x_64:
[----:B-1----:R1:W2:Y:S02]  /*9ed0*/  SYNCS.PHASECHK.TRANS64.TRYWAIT P5, [R28+URZ+0x80], R13 ;  /* 0x0000800d1c0075a7 */ /* 0x0022a400080a017f */
[----:B--2---:R-:W-:Y:S05]  /*9ee0*/  @!P5 NANOSLEEP.SYNCS 0x989680 ;  /* 0x009896800000d95d */ /* 0x004fea0003900000 */
[----:B------:R-:W2:Y:S02]  /*9ef0*/  @!P5 SYNCS.PHASECHK.TRANS64 P5, [R28+URZ+0x80], R13 ;  /* 0x0000800d1c00d5a7 */ /* 0x000ea400080a007f */
[----:B--2---:R-:W-:Y:S05]  /*9f00*/  @!P5 BRA `(.L_x_64) ;  /* 0xfffffffc00f0d947 */ /* 0x004fea000383ffff */
[----:B------:R-:W-:Y:S05]  /*9f10*/  BRA `(.L_x_138) ;  /* 0xffffffac000c7947 */ /* 0x000fea000383ffff */
.L_x_84:
[----:B-1----:R-:W-:-:S04]  /*9f20*/  IMAD.U32 R3, RZ, RZ, UR4 ;  /* 0x00000004ff037e24 */ /* 0x002fc8000f8e00ff */
[----:B------:R1:W2:Y:S03]  /*9f30*/  SYNCS.PHASECHK.TRANS64.TRYWAIT P0, [R3+URZ+0xb8], R0 ;  /* 0x0000b800030075a7 */ /* 0x0002a6000800017f */
[----:B--2---:R-:W-:Y:S05]  /*9f40*/  @!P0 NANOSLEEP.SYNCS 0x989680 ;  /* 0x009896800000895d */ /* 0x004fea0003900000 */
[----:B------:R-:W2:Y:S02]  /*9f50*/  @!P0 SYNCS.PHASECHK.TRANS64 P0, [R3+URZ+0xb8], R0 ;  /* 0x0000b800030085a7 */ /* 0x000ea4000800007f */
[----:B--2---:R-:W-:Y:S05]  /*9f60*/  @!P0 BRA `(.L_x_84) ;  /* 0xfffffffc00ec8947 */ /* 0x004fea000383ffff */
[----:B------:R-:W-:Y:S05]  /*9f70*/  BRA `(.L_x_83) ;  /* 0xffffffd800f07947 */ /* 0x000fea000383ffff */
.L_x_93:
[----:B-1----:R-:W-:-:S04]  /*9f80*/  IMAD.U32 R5, RZ, RZ, UR5 ;  /* 0x00000005ff057e24 */ /* 0x002fc8000f8e00ff */
[----:B------:R1:W2:Y:S03]  /*9f90*/  SYNCS.PHASECHK.TRANS64.TRYWAIT P1, [R5+URZ+0x98], R4 ;  /* 0x00009804050075a7 */ /* 0x0002a6000802017f */
[----:B--2---:R-:W-:Y:S05]  /*9fa0*/  @!P1 NANOSLEEP.SYNCS 0x989680 ;  /* 0x009896800000995d */ /* 0x004fea0003900000 */
[----:B------:R-:W2:Y:S02]  /*9fb0*/  @!P1 SYNCS.PHASECHK.TRANS64 P1, [R5+URZ+0x98], R4 ;  /* 0x00009804050095a7 */ /* 0x000ea4000802007f */
[----:B--2---:R-:W-:Y:S05]  /*9fc0*/  @!P1 BRA `(.L_x_93) ;  /* 0xfffffffc00ec9947 */ /* 0x004fea000383ffff */
[----:B------:R-:W-:Y:S05]  /*9fd0*/  BRA `(.L_x_139) ;  /* 0xffffffdc00e87947 */ /* 0x000fea000383ffff */
.L_x_99:
[----:B-1----:R-:W-:-:S04]  /*9fe0*/  IMAD.U32 R5, RZ, RZ, UR4 ;  /* 0x00000004ff057e24 */ /* 0x002fc8000f8e00ff */
[----:B------:R1:W2:Y:S03]  /*9ff0*/  SYNCS.PHASECHK.TRANS64.TRYWAIT P1, [R5+URZ+0x98], R4 ;  /* 0x00009804050075a7 */ /* 0x0002a6000802017f */
[----:B--2---:R-:W-:Y:S05]  /*a000*/  @!P1 NANOSLEEP.SYNCS 0x989680 ;  /* 0x009896800000995d */ /* 0x004fea0003900000 */
[----:B------:R-:W2:Y:S02]  /*a010*/  @!P1 SYNCS.PHASECHK.TRANS64 P1, [R5+URZ+0x98], R4 ;  /* 0x00009804050095a7 */ /* 0x000ea4000802007f */
[----:B--2---:R-:W-:Y:S05]  /*a020*/  @!P1 BRA `(.L_x_99) ;  /* 0xfffffffc00ec9947 */ /* 0x004fea000383ffff */
[----:B------:R-:W-:Y:S05]  /*a030*/  BRA `(.L_x_140) ;  /* 0xffffffe000507947 */ /* 0x000fea000383ffff */
.L_x_109:
[----:B-1----:R1:W3:Y:S02]  /*a040*/  SYNCS.PHASECHK.TRANS64.TRYWAIT P0, [R3+URZ+0x98], R0 ;  /* 0x00009800030075a7 */ /* 0x0022e4000800017f */
[----:B---3--:R-:W-:Y:S05]  /*a050*/  @!P0 NANOSLEEP.SYNCS 0x989680 ;  /* 0x009896800000895d */ /* 0x008fea0003900000 */
[----:B------:R-:W3:Y:S02]  /*a060*/  @!P0 SYNCS.PHASECHK.TRANS64 P0, [R3+URZ+0x98], R0 ;  /* 0x00009800030085a7 */ /* 0x000ee4000800007f */
[----:B---3--:R-:W-:Y:S05]  /*a070*/  @!P0 BRA `(.L_x_109) ;  /* 0xfffffffc00f08947 */ /* 0x008fea000383ffff */
[----:B------:R-:W-:Y:S05]  /*a080*/  BRA `(.L_x_141) ;  /* 0xffffffe800687947 */ /* 0x000fea000383ffff */
.L_x_111:
[----:B-1----:R1:W2:Y:S02]  /*a090*/  SYNCS.PHASECHK.TRANS64.TRYWAIT P0, [R5+URZ+0x98], R0 ;  /* 0x00009800050075a7 */ /* 0x0022a4000800017f */
[----:B--2---:R-:W-:Y:S05]  /*a0a0*/  @!P0 NANOSLEEP.SYNCS 0x989680 ;  /* 0x009896800000895d */ /* 0x004fea0003900000 */
[----:B------:R-:W2:Y:S02]  /*a0b0*/  @!P0 SYNCS.PHASECHK.TRANS64 P0, [R5+URZ+0x98], R0 ;  /* 0x00009800050085a7 */ /* 0x000ea4000800007f */
[----:B--2---:R-:W-:Y:S05]  /*a0c0*/  @!P0 BRA `(.L_x_111) ;  /* 0xfffffffc00f08947 */ /* 0x004fea000383ffff */
[----:B------:R-:W-:Y:S05]  /*a0d0*/  BRA `(.L_x_142) ;  /* 0xffffffe800887947 */ /* 0x000fea000383ffff */
.L_x_115:
[----:B------:R-:W-:Y:S01]  /*a0e0*/  BSSY B1, `(.L_x_143) ;  /* 0x0000006000017945 */ /* 0x000fe20003800000 */
[----:B------:R-:W-:-:S07]  /*a0f0*/  IMAD.MOV.U32 R15, RZ, RZ, -0x1 ;  /* 0xffffffffff0f7424 */ /* 0x000fce00078e00ff */
[----:B------:R-:W-:Y:S05]  /*a100*/  WARPSYNC.COLLECTIVE R15, `(.L_x_144) ;  /* 0x000000000f0c7348 */ /* 0x000fea0003c00000 */
[----:B------:R-:W-:Y:S02]  /*a110*/  ELECT P6, UR62, PT ;  /* 0x00000000003e782f */ /* 0x000fe400038c0000 */
[----:B------:R-:W-:Y:S01]  /*a120*/  MOV R14, UR62 ;  /* 0x0000003e000e7c02 */ /* 0x000fe20008000f00 */
[----:B------:R-:W-:Y:S10]  /*a130*/  ENDCOLLECTIVE ;  /* 0x000000000000791b */ /* 0x000ff40003800000 */
.L_x_144:
[----:B------:R-:W-:Y:S05]  /*a140*/  BSYNC B1 ;  /* 0x0000000000017941 */ /* 0x000fea0003800000 */
.L_x_143:
[----:B------:R-:W-:Y:S05]  /*a150*/  BRA `(.L_x_145) ;  /* 0xffffffec00187947 */ /* 0x000fea000383ffff */
.L_x_118:
[----:B--2---:R2:W3:Y:S02]  /*a160*/  SYNCS.PHASECHK.TRANS64.TRYWAIT P1, [R15+URZ+0x40], R8 ;  /* 0x000040080f0075a7 */ /* 0x0044e4000802017f */
[----:B---3--:R-:W-:Y:S05]  /*a170*/  @!P1 NANOSLEEP.SYNCS 0x989680 ;  /* 0x009896800000995d */ /* 0x008fea0003900000 */
[----:B------:R-:W3:Y:S02]  /*a180*/  @!P1 SYNCS.PHASECHK.TRANS64 P1, [R15+URZ+0x40], R8 ;  /* 0x000040080f0095a7 */ /* 0x000ee4000802007f */
[----:B---3--:R-:W-:Y:S05]  /*a190*/  @!P1 BRA `(.L_x_118) ;  /* 0xfffffffc00f09947 */ /* 0x008fea000383ffff */
[----:B------:R-:W-:Y:S05]  /*a1a0*/  BRA `(.L_x_146) ;  /* 0xffffffec004c7947 */ /* 0x000fea000383ffff */
.L_x_127:
[----:B------:R-:W-:Y:S01]  /*a1b0*/  BSSY B0, `(.L_x_147) ;  /* 0x0000006000007945 */ /* 0x000fe20003800000 */
[----:B------:R-:W-:-:S07]  /*a1c0*/  IMAD.MOV.U32 R15, RZ, RZ, -0x1 ;  /* 0xffffffffff0f7424 */ /* 0x000fce00078e00ff */
[----:B------:R-:W-:Y:S05]  /*a1d0*/  WARPSYNC.COLLECTIVE R15, `(.L_x_148) ;  /* 0x000000000f0c7348 */ /* 0x000fea0003c00000 */
[----:B------:R-:W-:Y:S02]  /*a1e0*/  ELECT P6, UR62, PT ;  /* 0x00000000003e782f */ /* 0x000fe400038c0000 */
[----:B------:R-:W-:Y:S01]  /*a1f0*/  MOV R14, UR62 ;  /* 0x0000003e000e7c02 */ /* 0x000fe20008000f00 */
[----:B------:R-:W-:Y:S10]  /*a200*/  ENDCOLLECTIVE ;  /* 0x000000000000791b */ /* 0x000ff40003800000 */
.L_x_148:
[----:B------:R-:W-:Y:S05]  /*a210*/  BSYNC B0 ;  /* 0x0000000000007941 */ /* 0x000fea0003800000 */
.L_x_147:
[----:B------:R-:W-:Y:S05]  /*a220*/  BRA `(.L_x_149) ;  /* 0xfffffff400a87947 */ /* 0x000fea000383ffff */
.L_x_129:
[----:B-1----:R1:W2:Y:S02]  /*a230*/  SYNCS.PHASECHK.TRANS64.TRYWAIT P0, [R7+URZ], R4 ;  /* 0x00000004070075a7 */ /* 0x0022a4000800017f */
[----:B--2---:R-:W-:Y:S05]  /*a240*/  @!P0 NANOSLEEP.SYNCS 0x989680 ;  /* 0x009896800000895d */ /* 0x004fea0003900000 */
[----:B------:R-:W2:Y:S02]  /*a250*/  @!P0 SYNCS.PHASECHK.TRANS64 P0, [R7+URZ], R4 ;  /* 0x00000004070085a7 */ /* 0x000ea4000800007f */
[----:B--2---:R-:W-:Y:S05]  /*a260*/  @!P0 BRA `(.L_x_129) ;  /* 0xfffffffc00f08947 */ /* 0x004fea000383ffff */
[----:B------:R-:W-:Y:S05]  /*a270*/  BRA `(.L_x_150) ;  /* 0xfffffff400e47947 */ /* 0x000fea000383ffff */
.L_x_130:
[----:B-1----:R1:W2:Y:S02]  /*a280*/  SYNCS.PHASECHK.TRANS64.TRYWAIT P0, [R6+URZ], R3 ;  /* 0x00000003060075a7 */ /* 0x0022a4000800017f */
[----:B--2---:R-:W-:Y:S05]  /*a290*/  @!P0 NANOSLEEP.SYNCS 0x989680 ;  /* 0x009896800000895d */ /* 0x004fea0003900000 */
[----:B------:R-:W2:Y:S02]  /*a2a0*/  @!P0 SYNCS.PHASECHK.TRANS64 P0, [R6+URZ], R3 ;  /* 0x00000003060085a7 */ /* 0x000ea4000800007f */
[----:B--2---:R-:W-:Y:S05]  /*a2b0*/  @!P0 BRA `(.L_x_130) ;  /* 0xfffffffc00f08947 */ /* 0x004fea000383ffff */
[----:B------:R-:W-:Y:S05]  /*a2c0*/  BRA `(.L_x_151) ;  /* 0xfffffff400f47947 */ /* 0x000fea000383ffff */
.L_x_131:
[----:B-1----:R1:W2:Y:S02]  /*a2d0*/  SYNCS.PHASECHK.TRANS64.TRYWAIT P0, [R7+URZ], R4 ;  /* 0x00000004070075a7 */ /* 0x0022a4000800017f */
[----:B--2---:R-:W-:Y:S05]  /*a2e0*/  @!P0 NANOSLEEP.SYNCS 0x989680 ;  /* 0x009896800000895d */ /* 0x004fea0003900000 */
[----:B------:R-:W2:Y:S02]  /*a2f0*/  @!P0 SYNCS.PHASECHK.TRANS64 P0, [R7+URZ], R4 ;  /* 0x00000004070085a7 */ /* 0x000ea4000800007f */
[----:B--2---:R-:W-:Y:S05]  /*a300*/  @!P0 BRA `(.L_x_131) ;  /* 0xfffffffc00f08947 */ /* 0x004fea000383ffff */
[----:B------:R-:W-:Y:S05]  /*a310*/  BRA `(.L_x_152) ;  /* 0xfffffff800047947 */ /* 0x000fea000383ffff */
.L_x_132:
[----:B-1----:R1:W2:Y:S02]  /*a320*/  SYNCS.PHASECHK.TRANS64.TRYWAIT P0, [R6+URZ], R3 ;  /* 0x00000003060075a7 */ /* 0x0022a4000800017f */
[----:B--2---:R-:W-:Y:S05]  /*a330*/  @!P0 NANOSLEEP.SYNCS 0x989680 ;  /* 0x009896800000895d */ /* 0x004fea0003900000 */
[----:B------:R-:W2:Y:S02]  /*a340*/  @!P0 SYNCS.PHASECHK.TRANS64 P0, [R6+URZ], R3 ;  /* 0x00000003060085a7 */ /* 0x000ea4000800007f */
[----:B--2---:R-:W-:Y:S05]  /*a350*/  @!P0 BRA `(.L_x_132) ;  /* 0xfffffffc00f08947 */ /* 0x004fea000383ffff */
[----:B------:R-:W-:Y:S05]  /*a360*/  BRA `(.L_x_153) ;  /* 0xfffffff800147947 */ /* 0x000fea000383ffff */
.L_x_133:
[----:B-1----:R1:W2:Y:S02]  /*a370*/  SYNCS.PHASECHK.TRANS64.TRYWAIT P0, [R7+URZ], R4 ;  /* 0x00000004070075a7 */ /* 0x0022a4000800017f */
[----:B--2---:R-:W-:Y:S05]  /*a380*/  @!P0 NANOSLEEP.SYNCS 0x989680 ;  /* 0x009896800000895d */ /* 0x004fea0003900000 */
[----:B------:R-:W2:Y:S02]  /*a390*/  @!P0 SYNCS.PHASECHK.TRANS64 P0, [R7+URZ], R4 ;  /* 0x00000004070085a7 */ /* 0x000ea4000800007f */
[----:B--2---:R-:W-:Y:S05]  /*a3a0*/  @!P0 BRA `(.L_x_133) ;  /* 0xfffffffc00f08947 */ /* 0x004fea000383ffff */
[----:B------:R-:W-:Y:S05]  /*a3b0*/  BRA `(.L_x_154) ;  /* 0xfffffff800247947 */ /* 0x000fea000383ffff */
.L_x_134:
[----:B-1----:R1:W2:Y:S02]  /*a3c0*/  SYNCS.PHASECHK.TRANS64.TRYWAIT P0, [R6+URZ], R3 ;  /* 0x00000003060075a7 */ /* 0x0022a4000800017f */
[----:B--2---:R-:W-:Y:S05]  /*a3d0*/  @!P0 NANOSLEEP.SYNCS 0x989680 ;  /* 0x009896800000895d */ /* 0x004fea0003900000 */
[----:B------:R-:W2:Y:S02]  /*a3e0*/  @!P0 SYNCS.PHASECHK.TRANS64 P0, [R6+URZ], R3 ;  /* 0x00000003060085a7 */ /* 0x000ea4000800007f */
[----:B--2---:R-:W-:Y:S05]  /*a3f0*/  @!P0 BRA `(.L_x_134) ;  /* 0xfffffffc00f08947 */ /* 0x004fea000383ffff */
[----:B------:R-:W-:Y:S05]  /*a400*/  BRA `(.L_x_155) ;  /* 0xfffffff800347947 */ /* 0x000fea000383ffff */
.L_x_135:
[----:B--2---:R2:W3:Y:S02]  /*a410*/  SYNCS.PHASECHK.TRANS64.TRYWAIT P0, [R7+URZ], R4 ;  /* 0x00000004070075a7 */ /* 0x0044e4000800017f */
[----:B---3--:R-:W-:Y:S05]  /*a420*/  @!P0 NANOSLEEP.SYNCS 0x989680 ;  /* 0x009896800000895d */ /* 0x008fea0003900000 */
[----:B------:R-:W3:Y:S02]  /*a430*/  @!P0 SYNCS.PHASECHK.TRANS64 P0, [R7+URZ], R4 ;  /* 0x00000004070085a7 */ /* 0x000ee4000800007f */
[----:B---3--:R-:W-:Y:S05]  /*a440*/  @!P0 BRA `(.L_x_135) ;  /* 0xfffffffc00f08947 */ /* 0x008fea000383ffff */
[----:B------:R-:W-:Y:S05]  /*a450*/  BRA `(.L_x_156) ;  /* 0xfffffff8003c7947 */ /* 0x000fea000383ffff */
.L_x_157:
[----:B------:R-:W-:-:S00]  /*a460*/  BRA `(.L_x_157) ;  /* 0xfffffffc00fc7947 */ /* 0x000fc0000383ffff */
[----:B------:R-:W-:-:S00]  /*a470*/  NOP ;  /* 0x0000000000007918 */ /* 0x000fc00000000000 */
        /* <DEDUP_REMOVED lines=8> */
.L_x_158:


//--------------------- .nv.global.init           --------------------------
	.section	.nv.global.init,"aw",@progbits
.nv.global.init:
	.type		$str$22,@object
	.size		$str$22,($str$26 - $str$22)
$str$22:
        /*0000*/ 	.byte	0x6b, 0x5f, 0x74, 0x69, 0x6c, 0x65, 0x5f, 0x63, 0x6f, 0x75, 0x6e, 0x74, 0x20, 0x3e, 0x3d, 0x20
        /*0010*/ 	.byte	0x31, 0x00
	.type		$str$26,@object
	.size		$str$26,($str$27 - $str$26)
$str$26:
        /*0012*/ 	.byte	0x28, 0x61, 0x64, 0x64, 0x72, 0x65, 0x73, 0x73, 0x20, 0x26, 0x20, 0x6d, 0x61, 0x73, 0x6b, 0x29
        /*0022*/ 	.byte	0x20, 0x3d, 0x3d, 0x20, 0x30, 0x00
	.type		$str$27,@object
	.size		$str$27,($str$23 - $str$27)
$str$27:
        /*0028*/ 	.byte	0x2f, 0x74, 0x6d, 0x70, 0x2f, 0x63, 0x75, 0x74, 0x6c, 0x61, 0x73, 0x73, 0x5f, 0x73, 0x77, 0x65
        /*0038*/ 	.byte	0x65, 0x70, 0x5f, 0x73, 0x72, 0x63, 0x2f, 0x69, 0x6e, 0x63, 0x6c, 0x75, 0x64, 0x65, 0x2f, 0x63
        /*0048*/ 	.byte	0x75, 0x74, 0x65, 0x2f, 0x70, 0x6f, 0x69, 0x6e, 0x74, 0x65, 0x72, 0x5f, 0x66, 0x6c, 0x61, 0x67
        /*0058*/ 	.byte	0x67, 0x65, 0x64, 0x2e, 0x68, 0x70, 0x70, 0x00
	.type		$str$23,@object
	.size		$str$23,(__unnamed_2 - $str$23)
$str$23:
        /*0060*/ 	.byte	0x2f, 0x74, 0x6d, 0x70, 0x2f, 0x63, 0x75, 0x74, 0x6c, 0x61, 0x73, 0x73, 0x5f, 0x73, 0x77, 0x65
        /*0070*/ 	.byte	0x65, 0x70, 0x5f, 0x73, 0x72, 0x63, 0x2f, 0x69, 0x6e, 0x63, 0x6c, 0x75, 0x64, 0x65, 0x2f, 0x63
        /*0080*/ 	.byte	0x75, 0x74, 0x6c, 0x61, 0x73, 0x73, 0x2f, 0x67, 0x65, 0x6d, 0x6d, 0x2f, 0x63, 0x6f, 0x6c, 0x6c
        /*0090*/ 	.byte	0x65, 0x63, 0x74, 0x69, 0x76, 0x65, 0x2f, 0x73, 0x6d, 0x39, 0x30, 0x5f, 0x6d, 0x6d, 0x61, 0x5f
        /*00a0*/ 	.byte	0x74, 0x6d, 0x61, 0x5f, 0x67, 0x6d, 0x6d, 0x61, 0x5f, 0x73, 0x73, 0x5f, 0x77, 0x61, 0x72, 0x70
        /*00b0*/ 	.byte	0x73, 0x70, 0x65, 0x63, 0x69, 0x61, 0x6c, 0x69, 0x7a, 0x65, 0x64, 0x2e, 0x68, 0x70, 0x70, 0x00
	.type		__unnamed_2,@object
	.size		__unnamed_2,(__unnamed_1 - __unnamed_2)
__unnamed_2:
        /*00c0*/ 	.byte	0x61, 0x75, 0x74, 0x6f, 0x20, 0x63, 0x75, 0x74, 0x65, 0x3a, 0x3a, 0x61, 0x73, 0x5f, 0x70, 0x6f
        /* <DEDUP_REMOVED lines=27> */
        /*0280*/ 	.byte	0x3c, 0x34, 0x30, 0x39, 0x36, 0x3e, 0x3e, 0x3e, 0x3e, 0x3e, 0x5d, 0x00
	.type		__unnamed_1,@object
	.size		__unnamed_1,(.L_0 - __unnamed_1)
__unnamed_1:
        /* <DEDUP_REMOVED lines=181> */
        /*0ddc*/ 	.byte	0x5d, 0x00
.L_0:


//--------------------- .nv.shared._ZN7cutlass13device_kernelINS_4gemm6kernel13GemmUniversalIN4cute5tupleIJiiiiEEENS1_10collective13CollectiveMmaINS1_34MainloopSm90TmaGmmaWarpSpecializedILi8ENS5_IJNS4_1CILi1EEESB_SB_EEENS1_35KernelTmaWarpSpecializedCooperativeEEENS5_IJNSA_ILi128EEENSA_ILi64EEESG_EEENS_10bfloat16_tENS5_IJlSB_lEEESI_SJ_NS4_8TiledMMAINS4_8MMA_AtomIJNS4_4SM904GMMA27MMA_64x64x16_F32BF16BF16_SSILNSN_5MajorE0ELSP_0ELNSN_7ScaleInE1ELSQ_1EEEEEENS4_6LayoutINS5_IJNSA_ILi2EEESB_SB_EEENS5_IJSB_NSA_ILi0EEESW_EEEEENS5_IJNS4_10UnderscoreESZ_SZ_EEEEENS4_13SM90_TMA_LOADENS4_14ComposedLayoutINS4_7SwizzleILi3ELi4ELi3EEENS4_18smem_ptr_flag_bitsILi16EEENST_INS5_IJNSA_ILi8EEESG_EEENS5_IJSG_SB_EEEEEEEvNS4_8identityES12_S1C_vS1D_EENS_8epilogue10collective18CollectiveEpilogueINS1F_22Sm90TmaWarpSpecializedILi3ELi2ELi16ELb1ELb0EEEJSH_NS5_IJSF_NSA_ILi32EEEEEESI_SJ_SI_SJ_NS1F_6fusion15FusionCallbacksIS1J_NS1M_13LinCombEltActINS1F_6thread4GELUESI_fSI_fLNS_15FloatRoundStyleE2EEESH_S1L_JEEES12_NS13_INS14_ILi2ELi4ELi3EEES17_NST_INS5_IJS18_S1K_EEENS5_IJS1K_SB_EEEEEEENS4_17SM75_U32x4_LDSM_NENS4_14SM90_TMA_STOREES1Y_NS4_17SM90_U32x4_STSM_NENS4_9Copy_AtomIJS21_NS_6half_tEEEEvEEEvvEEEEvNT_6ParamsE --------------------------
	.section	.nv.shared._ZN7cutlass13device_kernelINS_4gemm6kernel13GemmUniversalIN4cute5tupleIJiiiiEEENS1_10collective13CollectiveMmaINS1_34MainloopSm90TmaGmmaWarpSpecializedILi8ENS5_IJNS4_1CILi1EEESB_SB_EEENS1_35KernelTmaWarpSpecializedCooperativeEEENS5_IJNSA_ILi128EEENSA_ILi64EEESG_EEENS_10bfloat16_tENS5_IJlSB_lEEESI_SJ_NS4_8TiledMMAINS4_8MMA_AtomIJNS4_4SM904GMMA27MMA_64x64x16_F32BF16BF16_SSILNSN_5MajorE0ELSP_0ELNSN_7ScaleInE1ELSQ_1EEEEEENS4_6LayoutINS5_IJNSA_ILi2EEESB_SB_EEENS5_IJSB_NSA_ILi0EEESW_EEEEENS5_IJNS4_10UnderscoreESZ_SZ_EEEEENS4_13SM90_TMA_LOADENS4_14ComposedLayoutINS4_7SwizzleILi3ELi4ELi3EEENS4_18smem_ptr_flag_bitsILi16EEENST_INS5_IJNSA_ILi8EEESG_EEENS5_IJSG_SB_EEEEEEEvNS4_8identityES12_S1C_vS1D_EENS_8epilogue10collective18CollectiveEpilogueINS1F_22Sm90TmaWarpSpecializedILi3ELi2ELi16ELb1ELb0EEEJSH_NS5_IJSF_NSA_ILi32EEEEEESI_SJ_SI_SJ_NS1F_6fusion15FusionCallbacksIS1J_NS1M_13LinCombEltActINS1F_6thread4GELUESI_fSI_fLNS_15FloatRoundStyleE2EEESH_S1L_JEEES12_NS13_INS14_ILi2ELi4ELi3EEES17_NST_INS5_IJS18_S1K_EEENS5_IJS1K_SB_EEEEEEENS4_17SM75_U32x4_LDSM_NENS4_14SM90_TMA_STOREES1Y_NS4_17SM90_U32x4_STSM_NENS4_9Copy_AtomIJS21_NS_6half_tEEEEvEEEvvEEEEvNT_6ParamsE,"aw",@nobits
	.sectionflags	@""
	.align	16
	.zero		1024


//--------------------- .nv.shared.reserved.0     --------------------------
	.section	.nv.shared.reserved.0,"aw",@nobits
	.weak		__nv_reservedSMEM_offset_0_alias
	.size		__nv_reservedSMEM_offset_0_alias, 0, 0
	.other		__nv_reservedSMEM_offset_0_alias,@"STO_CUDA_RESERVED_SHARED STV_DEFAULT"
__nv_reservedSMEM_offset_0_alias:
	.zero		0


//--------------------- .nv.global                --------------------------
	.section	.nv.global,"aw",@nobits
.nv.global:
	.type		_ZN39_INTERNAL_cbc8d0a7_4_k_cu_c4e5a7fd_28014cute1_E,@object
	.size		_ZN39_INTERNAL_cbc8d0a7_4_k_cu_c4e5a7fd_28014cute1_E,(_ZN39_INTERNAL_cbc8d0a7_4_k_cu_c4e5a7fd_28014cuda3std3__45__cpo6cbeginE - _ZN39_INTERNAL_cbc8d0a7_4_k_cu_c4e5a7fd_28014cute1_E)
_ZN39_INTERNAL_cbc8d0a7_4_k_cu_c4e5a7fd_28014cute1_E:
	.zero		1
	.type		_ZN39_INTERNAL_cbc8d0a7_4_k_cu_c4e5a7fd_28014cuda3std3__45__cpo6cbeginE,@object
	.size		_ZN39_INTERNAL_cbc8d0a7_4_k_cu_c4e5a7fd_28014cuda3std3__45__cpo6cbeginE,(_ZN39_INTERNAL_cbc8d0a7_4_k_cu_c4e5a7fd_28014cuda3std3__48in_placeE - _ZN39_INTERNAL_cbc8d0a7_4_k_cu_c4e5a7fd_28014cuda3std3__45__cpo6cbeginE)
_ZN39_INTERNAL_cbc8d0a7_4_k_cu_c4e5a7fd_28014cuda3std3__45__cpo6cbeginE:
	.zero		1
	.type		_ZN39_INTERNAL_cbc8d0a7_4_k_cu_c4e5a7fd_28014cuda3std3__48in_placeE,@object
	.size		_ZN39_INTERNAL_cbc8d0a7_4_k_cu_c4e5a7fd_28014cuda3std3__48in_placeE,(_ZN39_INTERNAL_cbc8d0a7_4_k_cu_c4e5a7fd_28014cuda3std6ranges3__45__cpo9iter_moveE - _ZN39_INTERNAL_cbc8d0a7_4_k_cu_c4e5a7fd_28014cuda3std3__48in_placeE)
_ZN39_INTERNAL_cbc8d0a7_4_k_cu_c4e5a7fd_28014cuda3std3__48in_placeE:
	.zero		1
	.type		_ZN39_INTERNAL_cbc8d0a7_4_k_cu_c4e5a7fd_28014cuda3std6ranges3__45__cpo9iter_moveE,@object
	.size		_ZN39_INTERNAL_cbc8d0a7_4_k_cu_c4e5a7fd_28014cuda3std6ranges3__45__cpo9iter_moveE,(_ZN39_INTERNAL_cbc8d0a7_4_k_cu_c4e5a7fd_28014cuda3std3__45__cpo5beginE - _ZN39_INTERNAL_cbc8d0a7_4_k_cu_c4e5a7fd_28014cuda3std6ranges3__45__cpo9iter_moveE)
_ZN39_INTERNAL_cbc8d0a7_4_k_cu_c4e5a7fd_28014cuda3std6ranges3__45__cpo9iter_moveE:
	.zero		1
	.type		_ZN39_INTERNAL_cbc8d0a7_4_k_cu_c4e5a7fd_28014cuda3std3__45__cpo5beginE,@object
	.size		_ZN39_INTERNAL_cbc8d0a7_4_k_cu_c4e5a7fd_28014cuda3std3__45__cpo5beginE,(_ZN39_INTERNAL_cbc8d0a7_4_k_cu_c4e5a7fd_28014cuda3std3__441_GLOBAL__N__cbc8d0a7_4_k_cu_c4e5a7fd_28016ignoreE - _ZN39_INTERNAL_cbc8d0a7_4_k_cu_c4e5a7fd_28014cuda3std3__45__cpo5beginE)
_ZN39_INTERNAL_cbc8d0a7_4_k_cu_c4e5a7fd_28014cuda3std3__45__cpo5beginE:
	.zero		1
	.type		_ZN39_INTERNAL_cbc8d0a7_4_k_cu_c4e5a7fd_28014cuda3std3__441_GLOBAL__N__cbc8d0a7_4_k_cu_c4e5a7fd_28016ignoreE,@object
	.size		_ZN39_INTERNAL_cbc8d0a7_4_k_cu_c4e5a7fd_28014cuda3std3__441_GLOBAL__N__cbc8d0a7_4_k_cu_c4e5a7fd_28016ignoreE,(_ZN39_INTERNAL_cbc8d0a7_4_k_cu_c4e5a7fd_28014cute7productE - _ZN39_INTERNAL_cbc8d0a7_4_k_cu_c4e5a7fd_28014cuda3std3__441_GLOBAL__N__cbc8d0a7_4_k_cu_c4e5a7fd_28016ignoreE)
_ZN39_INTERNAL_cbc8d0a7_4_k_cu_c4e5a7fd_28014cuda3std3__441_GLOBAL__N__cbc8d0a7_4_k_cu_c4e5a7fd_28016ignoreE:
	.zero		1
	.type		_ZN39_INTERNAL_cbc8d0a7_4_k_cu_c4e5a7fd_28014cute7productE,@object
	.size		_ZN39_INTERNAL_cbc8d0a7_4_k_cu_c4e5a7fd_28014cute7productE,(_ZN39_INTERNAL_cbc8d0a7_4_k_cu_c4e5a7fd_28014cuda3std3__45__cpo3endE - _ZN39_INTERNAL_cbc8d0a7_4_k_cu_c4e5a7fd_28014cute7productE)
_ZN39_INTERNAL_cbc8d0a7_4_k_cu_c4e5a7fd_28014cute7productE:
	.zero		1
	.type		_ZN39_INTERNAL_cbc8d0a7_4_k_cu_c4e5a7fd_28014cuda3std3__45__cpo3endE,@object
	.size		_ZN39_INTERNAL_cbc8d0a7_4_k_cu_c4e5a7fd_28014cuda3std3__45__cpo3endE,(_ZN39_INTERNAL_cbc8d0a7_4_k_cu_c4e5a7fd_28014cuda3std3__419piecewise_constructE - _ZN39_INTERNAL_cbc8d0a7_4_k_cu_c4e5a7fd_28014cuda3std3__45__cpo3endE)
_ZN39_INTERNAL_cbc8d0a7_4_k_cu_c4e5a7fd_28014cuda3std3__45__cpo3endE:
	.zero		1
	.type		_ZN39_INTERNAL_cbc8d0a7_4_k_cu_c4e5a7fd_28014cuda3std3__419piecewise_constructE,@object
	.size		_ZN39_INTERNAL_cbc8d0a7_4_k_cu_c4e5a7fd_28014cuda3std3__419piecewise_constructE,(_ZN39_INTERNAL_cbc8d0a7_4_k_cu_c4e5a7fd_28014cuda3std3__45__cpo4cendE - _ZN39_INTERNAL_cbc8d0a7_4_k_cu_c4e5a7fd_28014cuda3std3__419piecewise_constructE)
_ZN39_INTERNAL_cbc8d0a7_4_k_cu_c4e5a7fd_28014cuda3std3__419piecewise_constructE:
	.zero		1
	.type		_ZN39_INTERNAL_cbc8d0a7_4_k_cu_c4e5a7fd_28014cuda3std3__45__cpo4cendE,@object
	.size		_ZN39_INTERNAL_cbc8d0a7_4_k_cu_c4e5a7fd_28014cuda3std3__45__cpo4cendE,(_ZN39_INTERNAL_cbc8d0a7_4_k_cu_c4e5a7fd_28014cuda3std6ranges3__45__cpo4swapE - _ZN39_INTERNAL_cbc8d0a7_4_k_cu_c4e5a7fd_28014cuda3std3__45__cpo4cendE)
_ZN39_INTERNAL_cbc8d0a7_4_k_cu_c4e5a7fd_28014cuda3std3__45__cpo4cendE:
	.zero		1
	.type		_ZN39_INTERNAL_cbc8d0a7_4_k_cu_c4e5a7fd_28014cuda3std6ranges3__45__cpo4swapE,@object
	.size		_ZN39_INTERNAL_cbc8d0a7_4_k_cu_c4e5a7fd_28014cuda3std6ranges3__45__cpo4swapE,(.L_9 - _ZN39_INTERNAL_cbc8d0a7_4_k_cu_c4e5a7fd_28014cuda3std6ranges3__45__cpo4swapE)
_ZN39_INTERNAL_cbc8d0a7_4_k_cu_c4e5a7fd_28014cuda3std6ranges3__45__cpo4swapE:
	.zero		1
.L_9:


//--------------------- .nv.constant0._ZN7cutlass13device_kernelINS_4gemm6kernel13GemmUniversalIN4cute5tupleIJiiiiEEENS1_10collective13CollectiveMmaINS1_34MainloopSm90TmaGmmaWarpSpecializedILi8ENS5_IJNS4_1CILi1EEESB_SB_EEENS1_35KernelTmaWarpSpecializedCooperativeEEENS5_IJNSA_ILi128EEENSA_ILi64EEESG_EEENS_10bfloat16_tENS5_IJlSB_lEEESI_SJ_NS4_8TiledMMAINS4_8MMA_AtomIJNS4_4SM904GMMA27MMA_64x64x16_F32BF16BF16_SSILNSN_5MajorE0ELSP_0ELNSN_7ScaleInE1ELSQ_1EEEEEENS4_6LayoutINS5_IJNSA_ILi2EEESB_SB_EEENS5_IJSB_NSA_ILi0EEESW_EEEEENS5_IJNS4_10UnderscoreESZ_SZ_EEEEENS4_13SM90_TMA_LOADENS4_14ComposedLayoutINS4_7SwizzleILi3ELi4ELi3EEENS4_18smem_ptr_flag_bitsILi16EEENST_INS5_IJNSA_ILi8EEESG_EEENS5_IJSG_SB_EEEEEEEvNS4_8identityES12_S1C_vS1D_EENS_8epilogue10collective18CollectiveEpilogueINS1F_22Sm90TmaWarpSpecializedILi3ELi2ELi16ELb1ELb0EEEJSH_NS5_IJSF_NSA_ILi32EEEEEESI_SJ_SI_SJ_NS1F_6fusion15FusionCallbacksIS1J_NS1M_13LinCombEltActINS1F_6thread4GELUESI_fSI_fLNS_15FloatRoundStyleE2EEESH_S1L_JEEES12_NS13_INS14_ILi2ELi4ELi3EEES17_NST_INS5_IJS18_S1K_EEENS5_IJS1K_SB_EEEEEEENS4_17SM75_U32x4_LDSM_NENS4_14SM90_TMA_STOREES1Y_NS4_17SM90_U32x4_STSM_NENS4_9Copy_AtomIJS21_NS_6half_tEEEEvEEEvvEEEEvNT_6ParamsE --------------------------
	.section	.nv.constant0._ZN7cutlass13device_kernelINS_4gemm6kernel13GemmUniversalIN4cute5tupleIJiiiiEEENS1_10collective13CollectiveMmaINS1_34MainloopSm90TmaGmmaWarpSpecializedILi8ENS5_IJNS4_1CILi1EEESB_SB_EEENS1_35KernelTmaWarpSpecializedCooperativeEEENS5_IJNSA_ILi128EEENSA_ILi64EEESG_EEENS_10bfloat16_tENS5_IJlSB_lEEESI_SJ_NS4_8TiledMMAINS4_8MMA_AtomIJNS4_4SM904GMMA27MMA_64x64x16_F32BF16BF16_SSILNSN_5MajorE0ELSP_0ELNSN_7ScaleInE1ELSQ_1EEEEEENS4_6LayoutINS5_IJNSA_ILi2EEESB_SB_EEENS5_IJSB_NSA_ILi0EEESW_EEEEENS5_IJNS4_10UnderscoreESZ_SZ_EEEEENS4_13SM90_TMA_LOADENS4_14ComposedLayoutINS4_7SwizzleILi3ELi4ELi3EEENS4_18smem_ptr_flag_bitsILi16EEENST_INS5_IJNSA_ILi8EEESG_EEENS5_IJSG_SB_EEEEEEEvNS4_8identityES12_S1C_vS1D_EENS_8epilogue10collective18CollectiveEpilogueINS1F_22Sm90TmaWarpSpecializedILi3ELi2ELi16ELb1ELb0EEEJSH_NS5_IJSF_NSA_ILi32EEEEEESI_SJ_SI_SJ_NS1F_6fusion15FusionCallbacksIS1J_NS1M_13LinCombEltActINS1F_6thread4GELUESI_fSI_fLNS_15FloatRoundStyleE2EEESH_S1L_JEEES12_NS13_INS14_ILi2ELi4ELi3EEES17_NST_INS5_IJS18_S1K_EEENS5_IJS1K_SB_EEEEEEENS4_17SM75_U32x4_LDSM_NENS4_14SM90_TMA_STOREES1Y_NS4_17SM90_U32x4_STSM_NENS4_9Copy_AtomIJS21_NS_6half_tEEEEvEEEvvEEEEvNT_6ParamsE,"a",@progbits
	.sectionflags	@""
	.align	4
.nv.constant0._ZN7cutlass13device_kernelINS_4gemm6kernel13GemmUniversalIN4cute5tupleIJiiiiEEENS1_10collective13CollectiveMmaINS1_34MainloopSm90TmaGmmaWarpSpecializedILi8ENS5_IJNS4_1CILi1EEESB_SB_EEENS1_35KernelTmaWarpSpecializedCooperativeEEENS5_IJNSA_ILi128EEENSA_ILi64EEESG_EEENS_10bfloat16_tENS5_IJlSB_lEEESI_SJ_NS4_8TiledMMAINS4_8MMA_AtomIJNS4_4SM904GMMA27MMA_64x64x16_F32BF16BF16_SSILNSN_5MajorE0ELSP_0ELNSN_7ScaleInE1ELSQ_1EEEEEENS4_6LayoutINS5_IJNSA_ILi2EEESB_SB_EEENS5_IJSB_NSA_ILi0EEESW_EEEEENS5_IJNS4_10UnderscoreESZ_SZ_EEEEENS4_13SM90_TMA_LOADENS4_14ComposedLayoutINS4_7SwizzleILi3ELi4ELi3EEENS4_18smem_ptr_flag_bitsILi16EEENST_INS5_IJNSA_ILi8EEESG_EEENS5_IJSG_SB_EEEEEEEvNS4_8identityES12_S1C_vS1D_EENS_8epilogue10collective18CollectiveEpilogueINS1F_22Sm90TmaWarpSpecializedILi3ELi2ELi16ELb1ELb0EEEJSH_NS5_IJSF_NSA_ILi32EEEEEESI_SJ_SI_SJ_NS1F_6fusion15FusionCallbacksIS1J_NS1M_13LinCombEltActINS1F_6thread4GELUESI_fSI_fLNS_15FloatRoundStyleE2EEESH_S1L_JEEES12_NS13_INS14_ILi2ELi4ELi3EEES17_NST_INS5_IJS18_S1K_EEENS5_IJS1K_SB_EEEEEEENS4_17SM75_U32x4_LDSM_NENS4_14SM90_TMA_STOREES1Y_NS4_17SM90_U32x4_STSM_NENS4_9Copy_AtomIJS21_NS_6half_tEEEEvEEEvvEEEEvNT_6ParamsE:
	.zero		2432


//--------------------- SYMBOLS --------------------------

	.type		.nv.reservedSmem.offset0,@object
	.size		.nv.reservedSmem.offset0,0x4
	.type		__assertfail,@function
